//
// Generated by NVIDIA NVVM Compiler
//
// Compiler Build ID: CL-36424714
// Cuda compilation tools, release 13.0, V13.0.88
// Based on NVVM 20.0.0
//

.version 9.0
.target sm_100
.address_size 64

	// .globl	_Z17gemm_kernel_basicPKfS0_Pfiii
// _ZZ25gemm_kernel_shared_mem_16PKfS0_PfiiiE5tileA has been demoted
// _ZZ25gemm_kernel_shared_mem_16PKfS0_PfiiiE5tileB has been demoted
// _ZZ25gemm_kernel_shared_mem_32PKfS0_PfiiiE5tileA has been demoted
// _ZZ25gemm_kernel_shared_mem_32PKfS0_PfiiiE5tileB has been demoted
// _ZZ34gemm_kernel_shared_cache_no_tilingPKfS0_PfiiiE8shared_A has been demoted
// _ZZ34gemm_kernel_shared_cache_no_tilingPKfS0_PfiiiE8shared_B has been demoted
.extern .shared .align 16 .b8 shared_mem[];

.visible .entry _Z17gemm_kernel_basicPKfS0_Pfiii(
	.param .u64 .ptr .align 1 _Z17gemm_kernel_basicPKfS0_Pfiii_param_0,
	.param .u64 .ptr .align 1 _Z17gemm_kernel_basicPKfS0_Pfiii_param_1,
	.param .u64 .ptr .align 1 _Z17gemm_kernel_basicPKfS0_Pfiii_param_2,
	.param .u32 _Z17gemm_kernel_basicPKfS0_Pfiii_param_3,
	.param .u32 _Z17gemm_kernel_basicPKfS0_Pfiii_param_4,
	.param .u32 _Z17gemm_kernel_basicPKfS0_Pfiii_param_5
)
{
	.reg .pred 	%p<13>;
	.reg .b32 	%r<41>;
	.reg .b32 	%f<68>;
	.reg .b64 	%rd<53>;

	ld.param.u64 	%rd7, [_Z17gemm_kernel_basicPKfS0_Pfiii_param_0];
	ld.param.u64 	%rd8, [_Z17gemm_kernel_basicPKfS0_Pfiii_param_1];
	ld.param.u64 	%rd6, [_Z17gemm_kernel_basicPKfS0_Pfiii_param_2];
	ld.param.u32 	%r20, [_Z17gemm_kernel_basicPKfS0_Pfiii_param_3];
	ld.param.u32 	%r18, [_Z17gemm_kernel_basicPKfS0_Pfiii_param_4];
	ld.param.u32 	%r19, [_Z17gemm_kernel_basicPKfS0_Pfiii_param_5];
	cvta.to.global.u64 	%rd1, %rd8;
	cvta.to.global.u64 	%rd2, %rd7;
	mov.u32 	%r21, %ctaid.y;
	mov.u32 	%r22, %ntid.y;
	mov.u32 	%r23, %tid.y;
	mad.lo.s32 	%r1, %r21, %r22, %r23;
	mov.u32 	%r24, %ctaid.x;
	mov.u32 	%r25, %ntid.x;
	mov.u32 	%r26, %tid.x;
	mad.lo.s32 	%r2, %r24, %r25, %r26;
	setp.ge.s32 	%p1, %r1, %r20;
	setp.ge.s32 	%p2, %r2, %r18;
	or.pred  	%p3, %p1, %p2;
	@%p3 bra 	$L__BB0_14;
	setp.lt.s32 	%p4, %r19, 1;
	mov.f32 	%f67, 0f00000000;
	@%p4 bra 	$L__BB0_13;
	mul.lo.s32 	%r3, %r19, %r1;
	and.b32  	%r4, %r19, 7;
	setp.lt.u32 	%p5, %r19, 8;
	mov.f32 	%f67, 0f00000000;
	mov.b32 	%r39, 0;
	@%p5 bra 	$L__BB0_5;
	and.b32  	%r39, %r19, 2147483640;
	neg.s32 	%r37, %r39;
	shl.b32 	%r7, %r18, 3;
	mul.wide.u32 	%rd9, %r3, 4;
	add.s64 	%rd10, %rd9, %rd2;
	add.s64 	%rd52, %rd10, 16;
	mov.f32 	%f67, 0f00000000;
	mul.wide.s32 	%rd13, %r18, 4;
	mov.u32 	%r36, %r2;
$L__BB0_4:
	.pragma "nounroll";
	ld.global.nc.f32 	%f17, [%rd52+-16];
	mul.wide.s32 	%rd11, %r36, 4;
	add.s64 	%rd12, %rd1, %rd11;
	ld.global.nc.f32 	%f18, [%rd12];
	fma.rn.f32 	%f19, %f17, %f18, %f67;
	ld.global.nc.f32 	%f20, [%rd52+-12];
	add.s64 	%rd14, %rd12, %rd13;
	ld.global.nc.f32 	%f21, [%rd14];
	fma.rn.f32 	%f22, %f20, %f21, %f19;
	ld.global.nc.f32 	%f23, [%rd52+-8];
	add.s64 	%rd15, %rd14, %rd13;
	ld.global.nc.f32 	%f24, [%rd15];
	fma.rn.f32 	%f25, %f23, %f24, %f22;
	ld.global.nc.f32 	%f26, [%rd52+-4];
	add.s64 	%rd16, %rd15, %rd13;
	ld.global.nc.f32 	%f27, [%rd16];
	fma.rn.f32 	%f28, %f26, %f27, %f25;
	ld.global.nc.f32 	%f29, [%rd52];
	add.s64 	%rd17, %rd16, %rd13;
	ld.global.nc.f32 	%f30, [%rd17];
	fma.rn.f32 	%f31, %f29, %f30, %f28;
	ld.global.nc.f32 	%f32, [%rd52+4];
	add.s64 	%rd18, %rd17, %rd13;
	ld.global.nc.f32 	%f33, [%rd18];
	fma.rn.f32 	%f34, %f32, %f33, %f31;
	ld.global.nc.f32 	%f35, [%rd52+8];
	add.s64 	%rd19, %rd18, %rd13;
	ld.global.nc.f32 	%f36, [%rd19];
	fma.rn.f32 	%f37, %f35, %f36, %f34;
	ld.global.nc.f32 	%f38, [%rd52+12];
	add.s64 	%rd20, %rd19, %rd13;
	ld.global.nc.f32 	%f39, [%rd20];
	fma.rn.f32 	%f67, %f38, %f39, %f37;
	add.s32 	%r37, %r37, 8;
	add.s32 	%r36, %r36, %r7;
	add.s64 	%rd52, %rd52, 32;
	setp.ne.s32 	%p6, %r37, 0;
	@%p6 bra 	$L__BB0_4;
$L__BB0_5:
	setp.eq.s32 	%p7, %r4, 0;
	@%p7 bra 	$L__BB0_13;
	and.b32  	%r13, %r19, 3;
	setp.lt.u32 	%p8, %r4, 4;
	@%p8 bra 	$L__BB0_8;
	add.s32 	%r28, %r39, %r3;
	mul.wide.u32 	%rd21, %r28, 4;
	add.s64 	%rd22, %rd2, %rd21;
	ld.global.nc.f32 	%f41, [%rd22];
	mad.lo.s32 	%r29, %r39, %r18, %r2;
	mul.wide.s32 	%rd23, %r29, 4;
	add.s64 	%rd24, %rd1, %rd23;
	ld.global.nc.f32 	%f42, [%rd24];
	fma.rn.f32 	%f43, %f41, %f42, %f67;
	cvt.u64.u32 	%rd25, %r3;
	cvt.u64.u32 	%rd26, %r39;
	add.s64 	%rd27, %rd26, %rd25;
	shl.b64 	%rd28, %rd27, 2;
	add.s64 	%rd29, %rd2, %rd28;
	ld.global.nc.f32 	%f44, [%rd29+4];
	mul.wide.s32 	%rd30, %r18, 4;
	add.s64 	%rd31, %rd24, %rd30;
	ld.global.nc.f32 	%f45, [%rd31];
	fma.rn.f32 	%f46, %f44, %f45, %f43;
	ld.global.nc.f32 	%f47, [%rd29+8];
	add.s64 	%rd32, %rd31, %rd30;
	ld.global.nc.f32 	%f48, [%rd32];
	fma.rn.f32 	%f49, %f47, %f48, %f46;
	ld.global.nc.f32 	%f50, [%rd29+12];
	add.s64 	%rd33, %rd32, %rd30;
	ld.global.nc.f32 	%f51, [%rd33];
	fma.rn.f32 	%f67, %f50, %f51, %f49;
	add.s32 	%r39, %r39, 4;
$L__BB0_8:
	setp.eq.s32 	%p9, %r13, 0;
	@%p9 bra 	$L__BB0_13;
	setp.eq.s32 	%p10, %r13, 1;
	@%p10 bra 	$L__BB0_11;
	add.s32 	%r30, %r39, %r3;
	mul.wide.u32 	%rd34, %r30, 4;
	add.s64 	%rd35, %rd2, %rd34;
	ld.global.nc.f32 	%f53, [%rd35];
	mad.lo.s32 	%r31, %r39, %r18, %r2;
	mul.wide.s32 	%rd36, %r31, 4;
	add.s64 	%rd37, %rd1, %rd36;
	ld.global.nc.f32 	%f54, [%rd37];
	fma.rn.f32 	%f55, %f53, %f54, %f67;
	cvt.u64.u32 	%rd38, %r3;
	cvt.u64.u32 	%rd39, %r39;
	add.s64 	%rd40, %rd39, %rd38;
	shl.b64 	%rd41, %rd40, 2;
	add.s64 	%rd42, %rd2, %rd41;
	ld.global.nc.f32 	%f56, [%rd42+4];
	mul.wide.s32 	%rd43, %r18, 4;
	add.s64 	%rd44, %rd37, %rd43;
	ld.global.nc.f32 	%f57, [%rd44];
	fma.rn.f32 	%f67, %f56, %f57, %f55;
	add.s32 	%r39, %r39, 2;
$L__BB0_11:
	and.b32  	%r32, %r19, 1;
	setp.eq.b32 	%p11, %r32, 1;
	not.pred 	%p12, %p11;
	@%p12 bra 	$L__BB0_13;
	add.s32 	%r33, %r39, %r3;
	mul.wide.u32 	%rd45, %r33, 4;
	add.s64 	%rd46, %rd2, %rd45;
	ld.global.nc.f32 	%f58, [%rd46];
	mad.lo.s32 	%r34, %r39, %r18, %r2;
	mul.wide.s32 	%rd47, %r34, 4;
	add.s64 	%rd48, %rd1, %rd47;
	ld.global.nc.f32 	%f59, [%rd48];
	fma.rn.f32 	%f67, %f58, %f59, %f67;
$L__BB0_13:
	mad.lo.s32 	%r35, %r18, %r1, %r2;
	cvta.to.global.u64 	%rd49, %rd6;
	mul.wide.s32 	%rd50, %r35, 4;
	add.s64 	%rd51, %rd49, %rd50;
	st.global.f32 	[%rd51], %f67;
$L__BB0_14:
	ret;

}
	// .globl	_Z25gemm_kernel_shared_mem_16PKfS0_Pfiii
.visible .entry _Z25gemm_kernel_shared_mem_16PKfS0_Pfiii(
	.param .u64 .ptr .align 1 _Z25gemm_kernel_shared_mem_16PKfS0_Pfiii_param_0,
	.param .u64 .ptr .align 1 _Z25gemm_kernel_shared_mem_16PKfS0_Pfiii_param_1,
	.param .u64 .ptr .align 1 _Z25gemm_kernel_shared_mem_16PKfS0_Pfiii_param_2,
	.param .u32 _Z25gemm_kernel_shared_mem_16PKfS0_Pfiii_param_3,
	.param .u32 _Z25gemm_kernel_shared_mem_16PKfS0_Pfiii_param_4,
	.param .u32 _Z25gemm_kernel_shared_mem_16PKfS0_Pfiii_param_5
)
{
	.reg .pred 	%p<12>;
	.reg .b32 	%r<43>;
	.reg .b32 	%f<63>;
	.reg .b64 	%rd<13>;
	// demoted variable
	.shared .align 4 .b8 _ZZ25gemm_kernel_shared_mem_16PKfS0_PfiiiE5tileA[1024];
	// demoted variable
	.shared .align 4 .b8 _ZZ25gemm_kernel_shared_mem_16PKfS0_PfiiiE5tileB[1024];
	ld.param.u64 	%rd3, [_Z25gemm_kernel_shared_mem_16PKfS0_Pfiii_param_0];
	ld.param.u64 	%rd4, [_Z25gemm_kernel_shared_mem_16PKfS0_Pfiii_param_1];
	ld.param.u64 	%rd5, [_Z25gemm_kernel_shared_mem_16PKfS0_Pfiii_param_2];
	ld.param.u32 	%r24, [_Z25gemm_kernel_shared_mem_16PKfS0_Pfiii_param_3];
	ld.param.u32 	%r25, [_Z25gemm_kernel_shared_mem_16PKfS0_Pfiii_param_4];
	ld.param.u32 	%r26, [_Z25gemm_kernel_shared_mem_16PKfS0_Pfiii_param_5];
	mov.u32 	%r38, %tid.x;
	mov.u32 	%r40, %tid.y;
	mov.u32 	%r27, %ctaid.y;
	shl.b32 	%r28, %r27, 4;
	add.s32 	%r3, %r28, %r40;
	mov.u32 	%r29, %ctaid.x;
	shl.b32 	%r4, %r29, 4;
	add.s32 	%r5, %r4, %r38;
	setp.lt.s32 	%p1, %r26, 1;
	mov.f32 	%f62, 0f00000000;
	@%p1 bra 	$L__BB1_7;
	add.s32 	%r30, %r26, 15;
	shr.u32 	%r31, %r30, 4;
	shl.b32 	%r32, %r40, 6;
	mov.u32 	%r33, _ZZ25gemm_kernel_shared_mem_16PKfS0_PfiiiE5tileA;
	add.s32 	%r6, %r33, %r32;
	shl.b32 	%r34, %r38, 2;
	add.s32 	%r7, %r6, %r34;
	mov.u32 	%r35, _ZZ25gemm_kernel_shared_mem_16PKfS0_PfiiiE5tileB;
	add.s32 	%r9, %r35, %r34;
	add.s32 	%r8, %r9, %r32;
	neg.s32 	%r42, %r31;
	mad.lo.s32 	%r36, %r40, %r25, %r38;
	add.s32 	%r41, %r36, %r4;
	shl.b32 	%r12, %r25, 4;
	mad.lo.s32 	%r39, %r26, %r3, %r38;
	cvta.to.global.u64 	%rd1, %rd3;
	cvta.to.global.u64 	%rd2, %rd4;
	mov.f32 	%f62, 0f00000000;
$L__BB1_2:
	setp.ge.s32 	%p2, %r3, %r24;
	setp.ge.s32 	%p3, %r38, %r26;
	mov.f32 	%f60, 0f00000000;
	or.pred  	%p4, %p2, %p3;
	@%p4 bra 	$L__BB1_4;
	mul.wide.u32 	%rd6, %r39, 4;
	add.s64 	%rd7, %rd1, %rd6;
	ld.global.nc.f32 	%f60, [%rd7];
$L__BB1_4:
	setp.ge.s32 	%p5, %r5, %r25;
	st.shared.f32 	[%r7], %f60;
	setp.ge.s32 	%p6, %r40, %r26;
	mov.f32 	%f61, 0f00000000;
	or.pred  	%p7, %p5, %p6;
	@%p7 bra 	$L__BB1_6;
	mul.wide.s32 	%rd8, %r41, 4;
	add.s64 	%rd9, %rd2, %rd8;
	ld.global.nc.f32 	%f61, [%rd9];
$L__BB1_6:
	st.shared.f32 	[%r8], %f61;
	bar.sync 	0;
	ld.shared.f32 	%f12, [%r6];
	ld.shared.f32 	%f13, [%r9];
	fma.rn.f32 	%f14, %f12, %f13, %f62;
	ld.shared.f32 	%f15, [%r6+4];
	ld.shared.f32 	%f16, [%r9+64];
	fma.rn.f32 	%f17, %f15, %f16, %f14;
	ld.shared.f32 	%f18, [%r6+8];
	ld.shared.f32 	%f19, [%r9+128];
	fma.rn.f32 	%f20, %f18, %f19, %f17;
	ld.shared.f32 	%f21, [%r6+12];
	ld.shared.f32 	%f22, [%r9+192];
	fma.rn.f32 	%f23, %f21, %f22, %f20;
	ld.shared.f32 	%f24, [%r6+16];
	ld.shared.f32 	%f25, [%r9+256];
	fma.rn.f32 	%f26, %f24, %f25, %f23;
	ld.shared.f32 	%f27, [%r6+20];
	ld.shared.f32 	%f28, [%r9+320];
	fma.rn.f32 	%f29, %f27, %f28, %f26;
	ld.shared.f32 	%f30, [%r6+24];
	ld.shared.f32 	%f31, [%r9+384];
	fma.rn.f32 	%f32, %f30, %f31, %f29;
	ld.shared.f32 	%f33, [%r6+28];
	ld.shared.f32 	%f34, [%r9+448];
	fma.rn.f32 	%f35, %f33, %f34, %f32;
	ld.shared.f32 	%f36, [%r6+32];
	ld.shared.f32 	%f37, [%r9+512];
	fma.rn.f32 	%f38, %f36, %f37, %f35;
	ld.shared.f32 	%f39, [%r6+36];
	ld.shared.f32 	%f40, [%r9+576];
	fma.rn.f32 	%f41, %f39, %f40, %f38;
	ld.shared.f32 	%f42, [%r6+40];
	ld.shared.f32 	%f43, [%r9+640];
	fma.rn.f32 	%f44, %f42, %f43, %f41;
	ld.shared.f32 	%f45, [%r6+44];
	ld.shared.f32 	%f46, [%r9+704];
	fma.rn.f32 	%f47, %f45, %f46, %f44;
	ld.shared.f32 	%f48, [%r6+48];
	ld.shared.f32 	%f49, [%r9+768];
	fma.rn.f32 	%f50, %f48, %f49, %f47;
	ld.shared.f32 	%f51, [%r6+52];
	ld.shared.f32 	%f52, [%r9+832];
	fma.rn.f32 	%f53, %f51, %f52, %f50;
	ld.shared.f32 	%f54, [%r6+56];
	ld.shared.f32 	%f55, [%r9+896];
	fma.rn.f32 	%f56, %f54, %f55, %f53;
	ld.shared.f32 	%f57, [%r6+60];
	ld.shared.f32 	%f58, [%r9+960];
	fma.rn.f32 	%f62, %f57, %f58, %f56;
	bar.sync 	0;
	add.s32 	%r42, %r42, 1;
	setp.ne.s32 	%p8, %r42, 0;
	add.s32 	%r41, %r41, %r12;
	add.s32 	%r40, %r40, 16;
	add.s32 	%r39, %r39, 16;
	add.s32 	%r38, %r38, 16;
	@%p8 bra 	$L__BB1_2;
$L__BB1_7:
	setp.ge.s32 	%p9, %r3, %r24;
	setp.ge.s32 	%p10, %r5, %r25;
	or.pred  	%p11, %p9, %p10;
	@%p11 bra 	$L__BB1_9;
	mad.lo.s32 	%r37, %r25, %r3, %r5;
	cvta.to.global.u64 	%rd10, %rd5;
	mul.wide.s32 	%rd11, %r37, 4;
	add.s64 	%rd12, %rd10, %rd11;
	st.global.f32 	[%rd12], %f62;
$L__BB1_9:
	ret;

}
	// .globl	_Z25gemm_kernel_shared_mem_32PKfS0_Pfiii
.visible .entry _Z25gemm_kernel_shared_mem_32PKfS0_Pfiii(
	.param .u64 .ptr .align 1 _Z25gemm_kernel_shared_mem_32PKfS0_Pfiii_param_0,
	.param .u64 .ptr .align 1 _Z25gemm_kernel_shared_mem_32PKfS0_Pfiii_param_1,
	.param .u64 .ptr .align 1 _Z25gemm_kernel_shared_mem_32PKfS0_Pfiii_param_2,
	.param .u32 _Z25gemm_kernel_shared_mem_32PKfS0_Pfiii_param_3,
	.param .u32 _Z25gemm_kernel_shared_mem_32PKfS0_Pfiii_param_4,
	.param .u32 _Z25gemm_kernel_shared_mem_32PKfS0_Pfiii_param_5
)
{
	.reg .pred 	%p<12>;
	.reg .b32 	%r<43>;
	.reg .b32 	%f<111>;
	.reg .b64 	%rd<13>;
	// demoted variable
	.shared .align 4 .b8 _ZZ25gemm_kernel_shared_mem_32PKfS0_PfiiiE5tileA[4096];
	// demoted variable
	.shared .align 4 .b8 _ZZ25gemm_kernel_shared_mem_32PKfS0_PfiiiE5tileB[4096];
	ld.param.u64 	%rd3, [_Z25gemm_kernel_shared_mem_32PKfS0_Pfiii_param_0];
	ld.param.u64 	%rd4, [_Z25gemm_kernel_shared_mem_32PKfS0_Pfiii_param_1];
	ld.param.u64 	%rd5, [_Z25gemm_kernel_shared_mem_32PKfS0_Pfiii_param_2];
	ld.param.u32 	%r24, [_Z25gemm_kernel_shared_mem_32PKfS0_Pfiii_param_3];
	ld.param.u32 	%r25, [_Z25gemm_kernel_shared_mem_32PKfS0_Pfiii_param_4];
	ld.param.u32 	%r26, [_Z25gemm_kernel_shared_mem_32PKfS0_Pfiii_param_5];
	mov.u32 	%r38, %tid.x;
	mov.u32 	%r40, %tid.y;
	mov.u32 	%r27, %ctaid.y;
	shl.b32 	%r28, %r27, 5;
	add.s32 	%r3, %r28, %r40;
	mov.u32 	%r29, %ctaid.x;
	shl.b32 	%r4, %r29, 5;
	add.s32 	%r5, %r4, %r38;
	setp.lt.s32 	%p1, %r26, 1;
	mov.f32 	%f110, 0f00000000;
	@%p1 bra 	$L__BB2_7;
	add.s32 	%r30, %r26, 31;
	shr.u32 	%r31, %r30, 5;
	shl.b32 	%r32, %r40, 7;
	mov.u32 	%r33, _ZZ25gemm_kernel_shared_mem_32PKfS0_PfiiiE5tileA;
	add.s32 	%r6, %r33, %r32;
	shl.b32 	%r34, %r38, 2;
	add.s32 	%r7, %r6, %r34;
	mov.u32 	%r35, _ZZ25gemm_kernel_shared_mem_32PKfS0_PfiiiE5tileB;
	add.s32 	%r9, %r35, %r34;
	add.s32 	%r8, %r9, %r32;
	neg.s32 	%r42, %r31;
	mad.lo.s32 	%r36, %r40, %r25, %r38;
	add.s32 	%r41, %r36, %r4;
	shl.b32 	%r12, %r25, 5;
	mad.lo.s32 	%r39, %r26, %r3, %r38;
	cvta.to.global.u64 	%rd1, %rd3;
	cvta.to.global.u64 	%rd2, %rd4;
	mov.f32 	%f110, 0f00000000;
$L__BB2_2:
	setp.ge.s32 	%p2, %r3, %r24;
	setp.ge.s32 	%p3, %r38, %r26;
	mov.f32 	%f108, 0f00000000;
	or.pred  	%p4, %p2, %p3;
	@%p4 bra 	$L__BB2_4;
	mul.wide.u32 	%rd6, %r39, 4;
	add.s64 	%rd7, %rd1, %rd6;
	ld.global.nc.f32 	%f108, [%rd7];
$L__BB2_4:
	setp.ge.s32 	%p5, %r5, %r25;
	st.shared.f32 	[%r7], %f108;
	setp.ge.s32 	%p6, %r40, %r26;
	mov.f32 	%f109, 0f00000000;
	or.pred  	%p7, %p5, %p6;
	@%p7 bra 	$L__BB2_6;
	mul.wide.s32 	%rd8, %r41, 4;
	add.s64 	%rd9, %rd2, %rd8;
	ld.global.nc.f32 	%f109, [%rd9];
$L__BB2_6:
	st.shared.f32 	[%r8], %f109;
	bar.sync 	0;
	ld.shared.f32 	%f12, [%r6];
	ld.shared.f32 	%f13, [%r9];
	fma.rn.f32 	%f14, %f12, %f13, %f110;
	ld.shared.f32 	%f15, [%r6+4];
	ld.shared.f32 	%f16, [%r9+128];
	fma.rn.f32 	%f17, %f15, %f16, %f14;
	ld.shared.f32 	%f18, [%r6+8];
	ld.shared.f32 	%f19, [%r9+256];
	fma.rn.f32 	%f20, %f18, %f19, %f17;
	ld.shared.f32 	%f21, [%r6+12];
	ld.shared.f32 	%f22, [%r9+384];
	fma.rn.f32 	%f23, %f21, %f22, %f20;
	ld.shared.f32 	%f24, [%r6+16];
	ld.shared.f32 	%f25, [%r9+512];
	fma.rn.f32 	%f26, %f24, %f25, %f23;
	ld.shared.f32 	%f27, [%r6+20];
	ld.shared.f32 	%f28, [%r9+640];
	fma.rn.f32 	%f29, %f27, %f28, %f26;
	ld.shared.f32 	%f30, [%r6+24];
	ld.shared.f32 	%f31, [%r9+768];
	fma.rn.f32 	%f32, %f30, %f31, %f29;
	ld.shared.f32 	%f33, [%r6+28];
	ld.shared.f32 	%f34, [%r9+896];
	fma.rn.f32 	%f35, %f33, %f34, %f32;
	ld.shared.f32 	%f36, [%r6+32];
	ld.shared.f32 	%f37, [%r9+1024];
	fma.rn.f32 	%f38, %f36, %f37, %f35;
	ld.shared.f32 	%f39, [%r6+36];
	ld.shared.f32 	%f40, [%r9+1152];
	fma.rn.f32 	%f41, %f39, %f40, %f38;
	ld.shared.f32 	%f42, [%r6+40];
	ld.shared.f32 	%f43, [%r9+1280];
	fma.rn.f32 	%f44, %f42, %f43, %f41;
	ld.shared.f32 	%f45, [%r6+44];
	ld.shared.f32 	%f46, [%r9+1408];
	fma.rn.f32 	%f47, %f45, %f46, %f44;
	ld.shared.f32 	%f48, [%r6+48];
	ld.shared.f32 	%f49, [%r9+1536];
	fma.rn.f32 	%f50, %f48, %f49, %f47;
	ld.shared.f32 	%f51, [%r6+52];
	ld.shared.f32 	%f52, [%r9+1664];
	fma.rn.f32 	%f53, %f51, %f52, %f50;
	ld.shared.f32 	%f54, [%r6+56];
	ld.shared.f32 	%f55, [%r9+1792];
	fma.rn.f32 	%f56, %f54, %f55, %f53;
	ld.shared.f32 	%f57, [%r6+60];
	ld.shared.f32 	%f58, [%r9+1920];
	fma.rn.f32 	%f59, %f57, %f58, %f56;
	ld.shared.f32 	%f60, [%r6+64];
	ld.shared.f32 	%f61, [%r9+2048];
	fma.rn.f32 	%f62, %f60, %f61, %f59;
	ld.shared.f32 	%f63, [%r6+68];
	ld.shared.f32 	%f64, [%r9+2176];
	fma.rn.f32 	%f65, %f63, %f64, %f62;
	ld.shared.f32 	%f66, [%r6+72];
	ld.shared.f32 	%f67, [%r9+2304];
	fma.rn.f32 	%f68, %f66, %f67, %f65;
	ld.shared.f32 	%f69, [%r6+76];
	ld.shared.f32 	%f70, [%r9+2432];
	fma.rn.f32 	%f71, %f69, %f70, %f68;
	ld.shared.f32 	%f72, [%r6+80];
	ld.shared.f32 	%f73, [%r9+2560];
	fma.rn.f32 	%f74, %f72, %f73, %f71;
	ld.shared.f32 	%f75, [%r6+84];
	ld.shared.f32 	%f76, [%r9+2688];
	fma.rn.f32 	%f77, %f75, %f76, %f74;
	ld.shared.f32 	%f78, [%r6+88];
	ld.shared.f32 	%f79, [%r9+2816];
	fma.rn.f32 	%f80, %f78, %f79, %f77;
	ld.shared.f32 	%f81, [%r6+92];
	ld.shared.f32 	%f82, [%r9+2944];
	fma.rn.f32 	%f83, %f81, %f82, %f80;
	ld.shared.f32 	%f84, [%r6+96];
	ld.shared.f32 	%f85, [%r9+3072];
	fma.rn.f32 	%f86, %f84, %f85, %f83;
	ld.shared.f32 	%f87, [%r6+100];
	ld.shared.f32 	%f88, [%r9+3200];
	fma.rn.f32 	%f89, %f87, %f88, %f86;
	ld.shared.f32 	%f90, [%r6+104];
	ld.shared.f32 	%f91, [%r9+3328];
	fma.rn.f32 	%f92, %f90, %f91, %f89;
	ld.shared.f32 	%f93, [%r6+108];
	ld.shared.f32 	%f94, [%r9+3456];
	fma.rn.f32 	%f95, %f93, %f94, %f92;
	ld.shared.f32 	%f96, [%r6+112];
	ld.shared.f32 	%f97, [%r9+3584];
	fma.rn.f32 	%f98, %f96, %f97, %f95;
	ld.shared.f32 	%f99, [%r6+116];
	ld.shared.f32 	%f100, [%r9+3712];
	fma.rn.f32 	%f101, %f99, %f100, %f98;
	ld.shared.f32 	%f102, [%r6+120];
	ld.shared.f32 	%f103, [%r9+3840];
	fma.rn.f32 	%f104, %f102, %f103, %f101;
	ld.shared.f32 	%f105, [%r6+124];
	ld.shared.f32 	%f106, [%r9+3968];
	fma.rn.f32 	%f110, %f105, %f106, %f104;
	bar.sync 	0;
	add.s32 	%r42, %r42, 1;
	setp.ne.s32 	%p8, %r42, 0;
	add.s32 	%r41, %r41, %r12;
	add.s32 	%r40, %r40, 32;
	add.s32 	%r39, %r39, 32;
	add.s32 	%r38, %r38, 32;
	@%p8 bra 	$L__BB2_2;
$L__BB2_7:
	setp.ge.s32 	%p9, %r3, %r24;
	setp.ge.s32 	%p10, %r5, %r25;
	or.pred  	%p11, %p9, %p10;
	@%p11 bra 	$L__BB2_9;
	mad.lo.s32 	%r37, %r25, %r3, %r5;
	cvta.to.global.u64 	%rd10, %rd5;
	mul.wide.s32 	%rd11, %r37, 4;
	add.s64 	%rd12, %rd10, %rd11;
	st.global.f32 	[%rd12], %f110;
$L__BB2_9:
	ret;

}
	// .globl	_Z34gemm_kernel_shared_cache_no_tilingPKfS0_Pfiii
.visible .entry _Z34gemm_kernel_shared_cache_no_tilingPKfS0_Pfiii(
	.param .u64 .ptr .align 1 _Z34gemm_kernel_shared_cache_no_tilingPKfS0_Pfiii_param_0,
	.param .u64 .ptr .align 1 _Z34gemm_kernel_shared_cache_no_tilingPKfS0_Pfiii_param_1,
	.param .u64 .ptr .align 1 _Z34gemm_kernel_shared_cache_no_tilingPKfS0_Pfiii_param_2,
	.param .u32 _Z34gemm_kernel_shared_cache_no_tilingPKfS0_Pfiii_param_3,
	.param .u32 _Z34gemm_kernel_shared_cache_no_tilingPKfS0_Pfiii_param_4,
	.param .u32 _Z34gemm_kernel_shared_cache_no_tilingPKfS0_Pfiii_param_5
)
{
	.reg .pred 	%p<19>;
	.reg .b32 	%r<76>;
	.reg .b32 	%f<124>;
	.reg .b64 	%rd<13>;
	// demoted variable
	.shared .align 4 .b8 _ZZ34gemm_kernel_shared_cache_no_tilingPKfS0_PfiiiE8shared_A[4096];
	// demoted variable
	.shared .align 4 .b8 _ZZ34gemm_kernel_shared_cache_no_tilingPKfS0_PfiiiE8shared_B[4096];
	ld.param.u64 	%rd3, [_Z34gemm_kernel_shared_cache_no_tilingPKfS0_Pfiii_param_0];
	ld.param.u64 	%rd4, [_Z34gemm_kernel_shared_cache_no_tilingPKfS0_Pfiii_param_1];
	ld.param.u64 	%rd5, [_Z34gemm_kernel_shared_cache_no_tilingPKfS0_Pfiii_param_2];
	ld.param.u32 	%r34, [_Z34gemm_kernel_shared_cache_no_tilingPKfS0_Pfiii_param_3];
	ld.param.u32 	%r32, [_Z34gemm_kernel_shared_cache_no_tilingPKfS0_Pfiii_param_4];
	ld.param.u32 	%r33, [_Z34gemm_kernel_shared_cache_no_tilingPKfS0_Pfiii_param_5];
	mov.u32 	%r35, %tid.x;
	mov.u32 	%r36, %tid.y;
	mov.u32 	%r37, %ntid.x;
	mad.lo.s32 	%r1, %r36, %r37, %r35;
	mov.u32 	%r2, %ctaid.y;
	mov.u32 	%r38, %ctaid.x;
	mad.lo.s32 	%r3, %r38, %r37, %r35;
	setp.ge.s32 	%p1, %r2, %r34;
	setp.ge.s32 	%p2, %r3, %r32;
	or.pred  	%p3, %p1, %p2;
	@%p3 bra 	$L__BB3_25;
	setp.lt.s32 	%p4, %r33, 1;
	mov.f32 	%f122, 0f00000000;
	@%p4 bra 	$L__BB3_24;
	add.s32 	%r40, %r33, 1023;
	shr.u32 	%r4, %r40, 10;
	mul.lo.s32 	%r5, %r33, %r2;
	shl.b32 	%r41, %r1, 2;
	mov.u32 	%r42, _ZZ34gemm_kernel_shared_cache_no_tilingPKfS0_PfiiiE8shared_A;
	add.s32 	%r6, %r42, %r41;
	mov.u32 	%r43, _ZZ34gemm_kernel_shared_cache_no_tilingPKfS0_PfiiiE8shared_B;
	add.s32 	%r7, %r43, %r41;
	cvta.to.global.u64 	%rd1, %rd3;
	cvta.to.global.u64 	%rd2, %rd4;
	mov.f32 	%f122, 0f00000000;
	mov.b32 	%r69, 0;
$L__BB3_3:
	shl.b32 	%r9, %r69, 10;
	add.s32 	%r44, %r9, 1024;
	min.s32 	%r10, %r33, %r44;
	and.b32  	%r11, %r10, 7;
	and.b32  	%r12, %r10, 15;
	sub.s32 	%r13, %r10, %r9;
	setp.ge.s32 	%p5, %r1, %r13;
	@%p5 bra 	$L__BB3_9;
	add.s32 	%r14, %r9, %r1;
	setp.ge.s32 	%p6, %r14, %r33;
	mov.f32 	%f114, 0f00000000;
	@%p6 bra 	$L__BB3_6;
	add.s32 	%r45, %r14, %r5;
	mul.wide.u32 	%rd6, %r45, 4;
	add.s64 	%rd7, %rd1, %rd6;
	ld.global.nc.f32 	%f114, [%rd7];
$L__BB3_6:
	st.shared.f32 	[%r6], %f114;
	@%p6 bra 	$L__BB3_8;
	mad.lo.s32 	%r47, %r14, %r32, %r3;
	mul.wide.s32 	%rd8, %r47, 4;
	add.s64 	%rd9, %rd2, %rd8;
	ld.global.nc.f32 	%f22, [%rd9];
	st.shared.f32 	[%r7], %f22;
	bra.uni 	$L__BB3_9;
$L__BB3_8:
	mov.b32 	%r46, 0;
	st.shared.u32 	[%r7], %r46;
$L__BB3_9:
	bar.sync 	0;
	setp.lt.s32 	%p8, %r13, 1;
	@%p8 bra 	$L__BB3_23;
	add.s32 	%r49, %r13, -1;
	setp.lt.u32 	%p9, %r49, 15;
	mov.b32 	%r74, 0;
	@%p9 bra 	$L__BB3_13;
	sub.s32 	%r74, %r13, %r12;
	add.s32 	%r52, %r9, %r12;
	sub.s32 	%r72, %r52, %r10;
	add.s32 	%r71, %r42, 32;
	add.s32 	%r70, %r43, 32;
$L__BB3_12:
	.pragma "nounroll";
	ld.shared.f32 	%f24, [%r71+-32];
	ld.shared.f32 	%f25, [%r70+-32];
	fma.rn.f32 	%f26, %f24, %f25, %f122;
	ld.shared.f32 	%f27, [%r71+-28];
	ld.shared.f32 	%f28, [%r70+-28];
	fma.rn.f32 	%f29, %f27, %f28, %f26;
	ld.shared.f32 	%f30, [%r71+-24];
	ld.shared.f32 	%f31, [%r70+-24];
	fma.rn.f32 	%f32, %f30, %f31, %f29;
	ld.shared.f32 	%f33, [%r71+-20];
	ld.shared.f32 	%f34, [%r70+-20];
	fma.rn.f32 	%f35, %f33, %f34, %f32;
	ld.shared.f32 	%f36, [%r71+-16];
	ld.shared.f32 	%f37, [%r70+-16];
	fma.rn.f32 	%f38, %f36, %f37, %f35;
	ld.shared.f32 	%f39, [%r71+-12];
	ld.shared.f32 	%f40, [%r70+-12];
	fma.rn.f32 	%f41, %f39, %f40, %f38;
	ld.shared.f32 	%f42, [%r71+-8];
	ld.shared.f32 	%f43, [%r70+-8];
	fma.rn.f32 	%f44, %f42, %f43, %f41;
	ld.shared.f32 	%f45, [%r71+-4];
	ld.shared.f32 	%f46, [%r70+-4];
	fma.rn.f32 	%f47, %f45, %f46, %f44;
	ld.shared.f32 	%f48, [%r71];
	ld.shared.f32 	%f49, [%r70];
	fma.rn.f32 	%f50, %f48, %f49, %f47;
	ld.shared.f32 	%f51, [%r71+4];
	ld.shared.f32 	%f52, [%r70+4];
	fma.rn.f32 	%f53, %f51, %f52, %f50;
	ld.shared.f32 	%f54, [%r71+8];
	ld.shared.f32 	%f55, [%r70+8];
	fma.rn.f32 	%f56, %f54, %f55, %f53;
	ld.shared.f32 	%f57, [%r71+12];
	ld.shared.f32 	%f58, [%r70+12];
	fma.rn.f32 	%f59, %f57, %f58, %f56;
	ld.shared.f32 	%f60, [%r71+16];
	ld.shared.f32 	%f61, [%r70+16];
	fma.rn.f32 	%f62, %f60, %f61, %f59;
	ld.shared.f32 	%f63, [%r71+20];
	ld.shared.f32 	%f64, [%r70+20];
	fma.rn.f32 	%f65, %f63, %f64, %f62;
	ld.shared.f32 	%f66, [%r71+24];
	ld.shared.f32 	%f67, [%r70+24];
	fma.rn.f32 	%f68, %f66, %f67, %f65;
	ld.shared.f32 	%f69, [%r71+28];
	ld.shared.f32 	%f70, [%r70+28];
	fma.rn.f32 	%f122, %f69, %f70, %f68;
	add.s32 	%r72, %r72, 16;
	add.s32 	%r71, %r71, 64;
	add.s32 	%r70, %r70, 64;
	setp.ne.s32 	%p10, %r72, 0;
	@%p10 bra 	$L__BB3_12;
$L__BB3_13:
	setp.eq.s32 	%p11, %r12, 0;
	@%p11 bra 	$L__BB3_23;
	setp.lt.u32 	%p12, %r12, 8;
	@%p12 bra 	$L__BB3_16;
	shl.b32 	%r55, %r74, 2;
	add.s32 	%r57, %r42, %r55;
	ld.shared.f32 	%f72, [%r57];
	add.s32 	%r59, %r43, %r55;
	ld.shared.f32 	%f73, [%r59];
	fma.rn.f32 	%f74, %f72, %f73, %f122;
	ld.shared.f32 	%f75, [%r57+4];
	ld.shared.f32 	%f76, [%r59+4];
	fma.rn.f32 	%f77, %f75, %f76, %f74;
	ld.shared.f32 	%f78, [%r57+8];
	ld.shared.f32 	%f79, [%r59+8];
	fma.rn.f32 	%f80, %f78, %f79, %f77;
	ld.shared.f32 	%f81, [%r57+12];
	ld.shared.f32 	%f82, [%r59+12];
	fma.rn.f32 	%f83, %f81, %f82, %f80;
	ld.shared.f32 	%f84, [%r57+16];
	ld.shared.f32 	%f85, [%r59+16];
	fma.rn.f32 	%f86, %f84, %f85, %f83;
	ld.shared.f32 	%f87, [%r57+20];
	ld.shared.f32 	%f88, [%r59+20];
	fma.rn.f32 	%f89, %f87, %f88, %f86;
	ld.shared.f32 	%f90, [%r57+24];
	ld.shared.f32 	%f91, [%r59+24];
	fma.rn.f32 	%f92, %f90, %f91, %f89;
	ld.shared.f32 	%f93, [%r57+28];
	ld.shared.f32 	%f94, [%r59+28];
	fma.rn.f32 	%f122, %f93, %f94, %f92;
	add.s32 	%r74, %r74, 8;
$L__BB3_16:
	setp.eq.s32 	%p13, %r11, 0;
	@%p13 bra 	$L__BB3_23;
	and.b32  	%r26, %r10, 3;
	setp.lt.u32 	%p14, %r11, 4;
	@%p14 bra 	$L__BB3_19;
	shl.b32 	%r60, %r74, 2;
	add.s32 	%r62, %r42, %r60;
	ld.shared.f32 	%f96, [%r62];
	add.s32 	%r64, %r43, %r60;
	ld.shared.f32 	%f97, [%r64];
	fma.rn.f32 	%f98, %f96, %f97, %f122;
	ld.shared.f32 	%f99, [%r62+4];
	ld.shared.f32 	%f100, [%r64+4];
	fma.rn.f32 	%f101, %f99, %f100, %f98;
	ld.shared.f32 	%f102, [%r62+8];
	ld.shared.f32 	%f103, [%r64+8];
	fma.rn.f32 	%f104, %f102, %f103, %f101;
	ld.shared.f32 	%f105, [%r62+12];
	ld.shared.f32 	%f106, [%r64+12];
	fma.rn.f32 	%f122, %f105, %f106, %f104;
	add.s32 	%r74, %r74, 4;
$L__BB3_19:
	setp.eq.s32 	%p15, %r26, 0;
	@%p15 bra 	$L__BB3_23;
	shl.b32 	%r65, %r74, 2;
	add.s32 	%r29, %r42, %r65;
	ld.shared.f32 	%f107, [%r29];
	add.s32 	%r30, %r43, %r65;
	ld.shared.f32 	%f108, [%r30];
	fma.rn.f32 	%f122, %f107, %f108, %f122;
	setp.eq.s32 	%p16, %r26, 1;
	@%p16 bra 	$L__BB3_23;
	ld.shared.f32 	%f109, [%r29+4];
	ld.shared.f32 	%f110, [%r30+4];
	fma.rn.f32 	%f122, %f109, %f110, %f122;
	setp.eq.s32 	%p17, %r26, 2;
	@%p17 bra 	$L__BB3_23;
	ld.shared.f32 	%f111, [%r29+8];
	ld.shared.f32 	%f112, [%r30+8];
	fma.rn.f32 	%f122, %f111, %f112, %f122;
$L__BB3_23:
	bar.sync 	0;
	add.s32 	%r69, %r69, 1;
	setp.ne.s32 	%p18, %r69, %r4;
	@%p18 bra 	$L__BB3_3;
$L__BB3_24:
	mad.lo.s32 	%r68, %r32, %r2, %r3;
	cvta.to.global.u64 	%rd10, %rd5;
	mul.wide.s32 	%rd11, %r68, 4;
	add.s64 	%rd12, %rd10, %rd11;
	st.global.f32 	[%rd12], %f122;
$L__BB3_25:
	ret;

}
	// .globl	_Z31gemm_kernel_shared_cache_simplePKfS0_Pfiii
.visible .entry _Z31gemm_kernel_shared_cache_simplePKfS0_Pfiii(
	.param .u64 .ptr .align 1 _Z31gemm_kernel_shared_cache_simplePKfS0_Pfiii_param_0,
	.param .u64 .ptr .align 1 _Z31gemm_kernel_shared_cache_simplePKfS0_Pfiii_param_1,
	.param .u64 .ptr .align 1 _Z31gemm_kernel_shared_cache_simplePKfS0_Pfiii_param_2,
	.param .u32 _Z31gemm_kernel_shared_cache_simplePKfS0_Pfiii_param_3,
	.param .u32 _Z31gemm_kernel_shared_cache_simplePKfS0_Pfiii_param_4,
	.param .u32 _Z31gemm_kernel_shared_cache_simplePKfS0_Pfiii_param_5
)
{
	.reg .pred 	%p<32>;
	.reg .b32 	%r<219>;
	.reg .b32 	%f<122>;
	.reg .b64 	%rd<30>;

	ld.param.u64 	%rd4, [_Z31gemm_kernel_shared_cache_simplePKfS0_Pfiii_param_0];
	ld.param.u64 	%rd5, [_Z31gemm_kernel_shared_cache_simplePKfS0_Pfiii_param_1];
	ld.param.u32 	%r125, [_Z31gemm_kernel_shared_cache_simplePKfS0_Pfiii_param_3];
	ld.param.u32 	%r123, [_Z31gemm_kernel_shared_cache_simplePKfS0_Pfiii_param_4];
	ld.param.u32 	%r124, [_Z31gemm_kernel_shared_cache_simplePKfS0_Pfiii_param_5];
	cvta.to.global.u64 	%rd1, %rd4;
	cvta.to.global.u64 	%rd2, %rd5;
	mov.u32 	%r1, %tid.x;
	mov.u32 	%r2, %ctaid.y;
	mov.u32 	%r126, %ctaid.x;
	mov.u32 	%r3, %ntid.x;
	mul.lo.s32 	%r4, %r126, %r3;
	add.s32 	%r5, %r4, %r1;
	setp.ge.s32 	%p1, %r2, %r125;
	setp.ge.s32 	%p2, %r5, %r123;
	or.pred  	%p3, %p1, %p2;
	@%p3 bra 	$L__BB4_48;
	shl.b32 	%r127, %r124, 2;
	mov.u32 	%r128, shared_mem;
	add.s32 	%r6, %r128, %r127;
	add.s32 	%r129, %r3, %r124;
	add.s32 	%r130, %r129, -1;
	div.u32 	%r7, %r130, %r3;
	setp.lt.s32 	%p4, %r7, 1;
	@%p4 bra 	$L__BB4_34;
	mul.lo.s32 	%r8, %r124, %r2;
	and.b32  	%r9, %r7, 3;
	setp.lt.u32 	%p5, %r7, 4;
	mov.b32 	%r182, 0;
	@%p5 bra 	$L__BB4_13;
	and.b32  	%r133, %r7, 2147483644;
	neg.s32 	%r196, %r133;
	add.s32 	%r195, %r1, %r3;
	shl.b32 	%r12, %r3, 2;
	add.s32 	%r194, %r195, %r8;
	shl.b32 	%r14, %r1, 2;
	shl.b32 	%r134, %r3, 1;
	add.s32 	%r192, %r1, %r134;
	add.s32 	%r188, %r1, %r8;
	add.s32 	%r191, %r188, %r134;
	mul.lo.s32 	%r135, %r3, 3;
	add.s32 	%r190, %r1, %r135;
	add.s32 	%r189, %r188, %r135;
	mov.u32 	%r187, %r1;
	mov.u32 	%r193, %r128;
$L__BB4_4:
	setp.ge.s32 	%p6, %r187, %r124;
	@%p6 bra 	$L__BB4_6;
	mul.wide.s32 	%rd6, %r188, 4;
	add.s64 	%rd7, %rd1, %rd6;
	ld.global.nc.f32 	%f14, [%rd7];
	add.s32 	%r136, %r193, %r14;
	st.shared.f32 	[%r136], %f14;
$L__BB4_6:
	setp.ge.s32 	%p7, %r195, %r124;
	@%p7 bra 	$L__BB4_8;
	mul.wide.s32 	%rd8, %r194, 4;
	add.s64 	%rd9, %rd1, %rd8;
	ld.global.nc.f32 	%f15, [%rd9];
	add.s32 	%r137, %r14, %r12;
	add.s32 	%r138, %r193, %r137;
	st.shared.f32 	[%r138], %f15;
$L__BB4_8:
	setp.ge.s32 	%p8, %r192, %r124;
	@%p8 bra 	$L__BB4_10;
	mul.wide.s32 	%rd10, %r191, 4;
	add.s64 	%rd11, %rd1, %rd10;
	ld.global.nc.f32 	%f16, [%rd11];
	shl.b32 	%r139, %r3, 3;
	add.s32 	%r140, %r14, %r139;
	add.s32 	%r141, %r193, %r140;
	st.shared.f32 	[%r141], %f16;
$L__BB4_10:
	setp.ge.s32 	%p9, %r190, %r124;
	@%p9 bra 	$L__BB4_12;
	mul.wide.s32 	%rd12, %r189, 4;
	add.s64 	%rd13, %rd1, %rd12;
	ld.global.nc.f32 	%f17, [%rd13];
	mad.lo.s32 	%r142, %r3, 12, %r14;
	add.s32 	%r143, %r193, %r142;
	st.shared.f32 	[%r143], %f17;
$L__BB4_12:
	and.b32  	%r182, %r7, 2147483644;
	add.s32 	%r196, %r196, 4;
	add.s32 	%r195, %r195, %r12;
	add.s32 	%r194, %r194, %r12;
	shl.b32 	%r144, %r3, 4;
	add.s32 	%r193, %r193, %r144;
	add.s32 	%r192, %r192, %r12;
	add.s32 	%r191, %r191, %r12;
	add.s32 	%r190, %r190, %r12;
	add.s32 	%r189, %r189, %r12;
	add.s32 	%r188, %r188, %r12;
	add.s32 	%r187, %r187, %r12;
	setp.eq.s32 	%p10, %r196, 0;
	@%p10 bra 	$L__BB4_13;
	bra.uni 	$L__BB4_4;
$L__BB4_13:
	setp.eq.s32 	%p11, %r9, 0;
	@%p11 bra 	$L__BB4_18;
	mad.lo.s32 	%r184, %r3, %r182, %r1;
	shl.b32 	%r145, %r184, 2;
	mov.u32 	%r146, shared_mem;
	add.s32 	%r186, %r146, %r145;
	shl.b32 	%r23, %r3, 2;
	add.s32 	%r185, %r184, %r8;
	neg.s32 	%r183, %r9;
$L__BB4_15:
	.pragma "nounroll";
	setp.ge.s32 	%p12, %r184, %r124;
	@%p12 bra 	$L__BB4_17;
	mul.wide.s32 	%rd14, %r185, 4;
	add.s64 	%rd15, %rd1, %rd14;
	ld.global.nc.f32 	%f18, [%rd15];
	st.shared.f32 	[%r186], %f18;
$L__BB4_17:
	add.s32 	%r186, %r186, %r23;
	add.s32 	%r185, %r185, %r3;
	add.s32 	%r184, %r184, %r3;
	add.s32 	%r183, %r183, 1;
	setp.ne.s32 	%p13, %r183, 0;
	@%p13 bra 	$L__BB4_15;
$L__BB4_18:
	setp.lt.u32 	%p14, %r7, 4;
	mov.b32 	%r207, 0;
	@%p14 bra 	$L__BB4_29;
	and.b32  	%r207, %r7, 2147483644;
	neg.s32 	%r206, %r207;
	add.s32 	%r205, %r1, %r3;
	mad.lo.s32 	%r204, %r123, %r205, %r5;
	mul.lo.s32 	%r148, %r3, %r123;
	shl.b32 	%r38, %r148, 2;
	shl.b32 	%r149, %r3, 1;
	add.s32 	%r202, %r1, %r149;
	mad.lo.s32 	%r201, %r123, %r202, %r5;
	shl.b32 	%r41, %r1, 2;
	mad.lo.s32 	%r200, %r3, 3, %r1;
	mad.lo.s32 	%r199, %r123, %r200, %r5;
	mad.lo.s32 	%r150, %r1, %r123, %r1;
	add.s32 	%r198, %r4, %r150;
	mov.u32 	%r197, %r1;
	mov.u32 	%r203, %r6;
$L__BB4_20:
	setp.ge.s32 	%p15, %r197, %r124;
	@%p15 bra 	$L__BB4_22;
	mul.wide.s32 	%rd16, %r198, 4;
	add.s64 	%rd17, %rd2, %rd16;
	ld.global.nc.f32 	%f19, [%rd17];
	add.s32 	%r151, %r203, %r41;
	st.shared.f32 	[%r151], %f19;
$L__BB4_22:
	setp.ge.s32 	%p16, %r205, %r124;
	@%p16 bra 	$L__BB4_24;
	mul.wide.s32 	%rd18, %r204, 4;
	add.s64 	%rd19, %rd2, %rd18;
	ld.global.nc.f32 	%f20, [%rd19];
	add.s32 	%r152, %r1, %r3;
	shl.b32 	%r153, %r152, 2;
	add.s32 	%r154, %r203, %r153;
	st.shared.f32 	[%r154], %f20;
$L__BB4_24:
	setp.ge.s32 	%p17, %r202, %r124;
	@%p17 bra 	$L__BB4_26;
	mul.wide.s32 	%rd20, %r201, 4;
	add.s64 	%rd21, %rd2, %rd20;
	ld.global.nc.f32 	%f21, [%rd21];
	shl.b32 	%r155, %r3, 3;
	add.s32 	%r156, %r155, %r41;
	add.s32 	%r157, %r203, %r156;
	st.shared.f32 	[%r157], %f21;
$L__BB4_26:
	setp.ge.s32 	%p18, %r200, %r124;
	@%p18 bra 	$L__BB4_28;
	mul.wide.s32 	%rd22, %r199, 4;
	add.s64 	%rd23, %rd2, %rd22;
	ld.global.nc.f32 	%f22, [%rd23];
	mad.lo.s32 	%r158, %r3, 12, %r41;
	add.s32 	%r159, %r203, %r158;
	st.shared.f32 	[%r159], %f22;
$L__BB4_28:
	add.s32 	%r206, %r206, 4;
	shl.b32 	%r160, %r3, 2;
	add.s32 	%r205, %r205, %r160;
	add.s32 	%r204, %r204, %r38;
	shl.b32 	%r161, %r3, 4;
	add.s32 	%r203, %r203, %r161;
	add.s32 	%r202, %r202, %r160;
	add.s32 	%r201, %r201, %r38;
	add.s32 	%r200, %r200, %r160;
	add.s32 	%r199, %r199, %r38;
	add.s32 	%r198, %r198, %r38;
	add.s32 	%r197, %r197, %r160;
	setp.ne.s32 	%p19, %r206, 0;
	@%p19 bra 	$L__BB4_20;
$L__BB4_29:
	setp.eq.s32 	%p20, %r9, 0;
	@%p20 bra 	$L__BB4_34;
	shl.b32 	%r162, %r124, 2;
	mad.lo.s32 	%r209, %r3, %r207, %r1;
	shl.b32 	%r163, %r209, 2;
	add.s32 	%r164, %r162, %r163;
	mov.u32 	%r165, shared_mem;
	add.s32 	%r211, %r165, %r164;
	shl.b32 	%r89, %r3, 2;
	mad.lo.s32 	%r210, %r123, %r209, %r5;
	mul.lo.s32 	%r91, %r3, %r123;
	neg.s32 	%r208, %r9;
$L__BB4_31:
	.pragma "nounroll";
	setp.ge.s32 	%p21, %r209, %r124;
	@%p21 bra 	$L__BB4_33;
	mul.wide.s32 	%rd24, %r210, 4;
	add.s64 	%rd25, %rd2, %rd24;
	ld.global.nc.f32 	%f23, [%rd25];
	st.shared.f32 	[%r211], %f23;
$L__BB4_33:
	add.s32 	%r211, %r211, %r89;
	add.s32 	%r210, %r210, %r91;
	add.s32 	%r209, %r209, %r3;
	add.s32 	%r208, %r208, 1;
	setp.ne.s32 	%p22, %r208, 0;
	@%p22 bra 	$L__BB4_31;
$L__BB4_34:
	bar.sync 	0;
	setp.lt.s32 	%p23, %r124, 1;
	mov.f32 	%f121, 0f00000000;
	@%p23 bra 	$L__BB4_47;
	and.b32  	%r101, %r124, 15;
	setp.lt.u32 	%p24, %r124, 16;
	mov.f32 	%f121, 0f00000000;
	mov.b32 	%r215, 0;
	@%p24 bra 	$L__BB4_38;
	and.b32  	%r215, %r124, 2147483632;
	neg.s32 	%r213, %r215;
	add.s32 	%r212, %r128, 32;
	shl.b32 	%r104, %r124, 2;
	mov.f32 	%f121, 0f00000000;
$L__BB4_37:
	.pragma "nounroll";
	ld.shared.v4.f32 	{%f28, %f29, %f30, %f31}, [%r212+-32];
	add.s32 	%r169, %r212, %r104;
	ld.shared.f32 	%f32, [%r169+-32];
	fma.rn.f32 	%f33, %f28, %f32, %f121;
	ld.shared.f32 	%f34, [%r169+-28];
	fma.rn.f32 	%f35, %f29, %f34, %f33;
	ld.shared.f32 	%f36, [%r169+-24];
	fma.rn.f32 	%f37, %f30, %f36, %f35;
	ld.shared.f32 	%f38, [%r169+-20];
	fma.rn.f32 	%f39, %f31, %f38, %f37;
	ld.shared.v4.f32 	{%f40, %f41, %f42, %f43}, [%r212+-16];
	ld.shared.f32 	%f44, [%r169+-16];
	fma.rn.f32 	%f45, %f40, %f44, %f39;
	ld.shared.f32 	%f46, [%r169+-12];
	fma.rn.f32 	%f47, %f41, %f46, %f45;
	ld.shared.f32 	%f48, [%r169+-8];
	fma.rn.f32 	%f49, %f42, %f48, %f47;
	ld.shared.f32 	%f50, [%r169+-4];
	fma.rn.f32 	%f51, %f43, %f50, %f49;
	ld.shared.v4.f32 	{%f52, %f53, %f54, %f55}, [%r212];
	ld.shared.f32 	%f56, [%r169];
	fma.rn.f32 	%f57, %f52, %f56, %f51;
	ld.shared.f32 	%f58, [%r169+4];
	fma.rn.f32 	%f59, %f53, %f58, %f57;
	ld.shared.f32 	%f60, [%r169+8];
	fma.rn.f32 	%f61, %f54, %f60, %f59;
	ld.shared.f32 	%f62, [%r169+12];
	fma.rn.f32 	%f63, %f55, %f62, %f61;
	ld.shared.v4.f32 	{%f64, %f65, %f66, %f67}, [%r212+16];
	ld.shared.f32 	%f68, [%r169+16];
	fma.rn.f32 	%f69, %f64, %f68, %f63;
	ld.shared.f32 	%f70, [%r169+20];
	fma.rn.f32 	%f71, %f65, %f70, %f69;
	ld.shared.f32 	%f72, [%r169+24];
	fma.rn.f32 	%f73, %f66, %f72, %f71;
	ld.shared.f32 	%f74, [%r169+28];
	fma.rn.f32 	%f121, %f67, %f74, %f73;
	add.s32 	%r213, %r213, 16;
	add.s32 	%r212, %r212, 64;
	setp.ne.s32 	%p25, %r213, 0;
	@%p25 bra 	$L__BB4_37;
$L__BB4_38:
	setp.eq.s32 	%p26, %r101, 0;
	@%p26 bra 	$L__BB4_47;
	and.b32  	%r110, %r124, 7;
	setp.lt.u32 	%p27, %r101, 8;
	@%p27 bra 	$L__BB4_41;
	shl.b32 	%r170, %r215, 2;
	add.s32 	%r172, %r128, %r170;
	ld.shared.f32 	%f76, [%r172];
	add.s32 	%r173, %r6, %r170;
	ld.shared.f32 	%f77, [%r173];
	fma.rn.f32 	%f78, %f76, %f77, %f121;
	ld.shared.f32 	%f79, [%r172+4];
	ld.shared.f32 	%f80, [%r173+4];
	fma.rn.f32 	%f81, %f79, %f80, %f78;
	ld.shared.f32 	%f82, [%r172+8];
	ld.shared.f32 	%f83, [%r173+8];
	fma.rn.f32 	%f84, %f82, %f83, %f81;
	ld.shared.f32 	%f85, [%r172+12];
	ld.shared.f32 	%f86, [%r173+12];
	fma.rn.f32 	%f87, %f85, %f86, %f84;
	ld.shared.f32 	%f88, [%r172+16];
	ld.shared.f32 	%f89, [%r173+16];
	fma.rn.f32 	%f90, %f88, %f89, %f87;
	ld.shared.f32 	%f91, [%r172+20];
	ld.shared.f32 	%f92, [%r173+20];
	fma.rn.f32 	%f93, %f91, %f92, %f90;
	ld.shared.f32 	%f94, [%r172+24];
	ld.shared.f32 	%f95, [%r173+24];
	fma.rn.f32 	%f96, %f94, %f95, %f93;
	ld.shared.f32 	%f97, [%r172+28];
	ld.shared.f32 	%f98, [%r173+28];
	fma.rn.f32 	%f121, %f97, %f98, %f96;
	add.s32 	%r215, %r215, 8;
$L__BB4_41:
	setp.eq.s32 	%p28, %r110, 0;
	@%p28 bra 	$L__BB4_47;
	and.b32  	%r113, %r124, 3;
	setp.lt.u32 	%p29, %r110, 4;
	@%p29 bra 	$L__BB4_44;
	shl.b32 	%r174, %r215, 2;
	add.s32 	%r176, %r128, %r174;
	ld.shared.f32 	%f100, [%r176];
	add.s32 	%r177, %r6, %r174;
	ld.shared.f32 	%f101, [%r177];
	fma.rn.f32 	%f102, %f100, %f101, %f121;
	ld.shared.f32 	%f103, [%r176+4];
	ld.shared.f32 	%f104, [%r177+4];
	fma.rn.f32 	%f105, %f103, %f104, %f102;
	ld.shared.f32 	%f106, [%r176+8];
	ld.shared.f32 	%f107, [%r177+8];
	fma.rn.f32 	%f108, %f106, %f107, %f105;
	ld.shared.f32 	%f109, [%r176+12];
	ld.shared.f32 	%f110, [%r177+12];
	fma.rn.f32 	%f121, %f109, %f110, %f108;
	add.s32 	%r215, %r215, 4;
$L__BB4_44:
	setp.eq.s32 	%p30, %r113, 0;
	@%p30 bra 	$L__BB4_47;
	shl.b32 	%r116, %r124, 2;
	shl.b32 	%r178, %r215, 2;
	add.s32 	%r218, %r128, %r178;
	neg.s32 	%r217, %r113;
$L__BB4_46:
	.pragma "nounroll";
	ld.shared.f32 	%f111, [%r218];
	add.s32 	%r180, %r218, %r116;
	ld.shared.f32 	%f112, [%r180];
	fma.rn.f32 	%f121, %f111, %f112, %f121;
	add.s32 	%r218, %r218, 4;
	add.s32 	%r217, %r217, 1;
	setp.ne.s32 	%p31, %r217, 0;
	@%p31 bra 	$L__BB4_46;
$L__BB4_47:
	ld.param.u64 	%rd29, [_Z31gemm_kernel_shared_cache_simplePKfS0_Pfiii_param_2];
	mad.lo.s32 	%r181, %r123, %r2, %r5;
	cvta.to.global.u64 	%rd26, %rd29;
	mul.wide.s32 	%rd27, %r181, 4;
	add.s64 	%rd28, %rd26, %rd27;
	st.global.f32 	[%rd28], %f121;
$L__BB4_48:
	ret;

}


// ===== COMPILED SASS (sm_100) =====

	.target	sm_100

	.elftype	@"ET_EXEC"


//--------------------- .note.nv.tkinfo           --------------------------
	.section	.note.nv.tkinfo,"",@"SHT_NOTE"
	.sectionflags	@"SHF_NOTE_NV_TKINFO"
	.tkinfo
        /*0018*/ 	.word	0x00000002
        /*0030*/ 	.string	""
        /*0030*/ 	.string	"ptxas"
        /*0030*/ 	.string	"Cuda compilation tools, release 13.0, V13.0.88"
        /*0030*/ 	.string	"Build cuda_13.0.r13.0/compiler.36424714_0"
        /*0030*/ 	.string	"-arch sm_100 -m 64 "



//--------------------- .note.nv.cuinfo           --------------------------
	.section	.note.nv.cuinfo,"",@"SHT_NOTE"
	.sectionflags	@"SHF_NOTE_NV_CUINFO"
        /*0018*/ 	.short	0x0002
        /*001a*/ 	.short	0x0064
        /*001c*/ 	.short	0x0082
	.zero		2


//--------------------- .nv.info                  --------------------------
	.section	.nv.info,"",@"SHT_CUDA_INFO"
	.align	4


	//----- nvinfo : EIATTR_REGCOUNT
	.align		4
        /*0000*/ 	.byte	0x04, 0x2f
        /*0002*/ 	.short	(.L_1 - .L_0)
	.align		4
.L_0:
        /*0004*/ 	.word	index@(_Z17gemm_kernel_basicPKfS0_Pfiii)
        /*0008*/ 	.word	0x00000020


	//----- nvinfo : EIATTR_FRAME_SIZE
	.align		4
.L_1:
        /*000c*/ 	.byte	0x04, 0x11
        /*000e*/ 	.short	(.L_3 - .L_2)
	.align		4
.L_2:
        /*0010*/ 	.word	index@(_Z17gemm_kernel_basicPKfS0_Pfiii)
        /*0014*/ 	.word	0x00000000


	//----- nvinfo : EIATTR_REGCOUNT
	.align		4
.L_3:
        /*0018*/ 	.byte	0x04, 0x2f
        /*001a*/ 	.short	(.L_5 - .L_4)
	.align		4
.L_4:
        /*001c*/ 	.word	index@(_Z25gemm_kernel_shared_mem_16PKfS0_Pfiii)
        /*0020*/ 	.word	0x00000020


	//----- nvinfo : EIATTR_FRAME_SIZE
	.align		4
.L_5:
        /*0024*/ 	.byte	0x04, 0x11
        /*0026*/ 	.short	(.L_7 - .L_6)
	.align		4
.L_6:
        /*0028*/ 	.word	index@(_Z25gemm_kernel_shared_mem_16PKfS0_Pfiii)
        /*002c*/ 	.word	0x00000000


	//----- nvinfo : EIATTR_REGCOUNT
	.align		4
.L_7:
        /*0030*/ 	.byte	0x04, 0x2f
        /*0032*/ 	.short	(.L_9 - .L_8)
	.align		4
.L_8:
        /*0034*/ 	.word	index@(_Z25gemm_kernel_shared_mem_32PKfS0_Pfiii)
        /*0038*/ 	.word	0x00000020


	//----- nvinfo : EIATTR_FRAME_SIZE
	.align		4
.L_9:
        /*003c*/ 	.byte	0x04, 0x11
        /*003e*/ 	.short	(.L_11 - .L_10)
	.align		4
.L_10:
        /*0040*/ 	.word	index@(_Z25gemm_kernel_shared_mem_32PKfS0_Pfiii)
        /*0044*/ 	.word	0x00000000


	//----- nvinfo : EIATTR_REGCOUNT
	.align		4
.L_11:
        /*0048*/ 	.byte	0x04, 0x2f
        /*004a*/ 	.short	(.L_13 - .L_12)
	.align		4
.L_12:
        /*004c*/ 	.word	index@(_Z34gemm_kernel_shared_cache_no_tilingPKfS0_Pfiii)
        /*0050*/ 	.word	0x0000001e


	//----- nvinfo : EIATTR_FRAME_SIZE
	.align		4
.L_13:
        /*0054*/ 	.byte	0x04, 0x11
        /*0056*/ 	.short	(.L_15 - .L_14)
	.align		4
.L_14:
        /*0058*/ 	.word	index@(_Z34gemm_kernel_shared_cache_no_tilingPKfS0_Pfiii)
        /*005c*/ 	.word	0x00000000


	//----- nvinfo : EIATTR_REGCOUNT
	.align		4
.L_15:
        /*0060*/ 	.byte	0x04, 0x2f
        /*0062*/ 	.short	(.L_17 - .L_16)
	.align		4
.L_16:
        /*0064*/ 	.word	index@(_Z31gemm_kernel_shared_cache_simplePKfS0_Pfiii)
        /*0068*/ 	.word	0x00000020


	//----- nvinfo : EIATTR_FRAME_SIZE
	.align		4
.L_17:
        /*006c*/ 	.byte	0x04, 0x11
        /*006e*/ 	.short	(.L_19 - .L_18)
	.align		4
.L_18:
        /*0070*/ 	.word	index@(_Z31gemm_kernel_shared_cache_simplePKfS0_Pfiii)
        /*0074*/ 	.word	0x00000000


	//----- nvinfo : EIATTR_MIN_STACK_SIZE
	.align		4
.L_19:
        /*0078*/ 	.byte	0x04, 0x12
        /*007a*/ 	.short	(.L_21 - .L_20)
	.align		4
.L_20:
        /*007c*/ 	.word	index@(_Z31gemm_kernel_shared_cache_simplePKfS0_Pfiii)
        /*0080*/ 	.word	0x00000000


	//----- nvinfo : EIATTR_MIN_STACK_SIZE
	.align		4
.L_21:
        /*0084*/ 	.byte	0x04, 0x12
        /*0086*/ 	.short	(.L_23 - .L_22)
	.align		4
.L_22:
        /*0088*/ 	.word	index@(_Z34gemm_kernel_shared_cache_no_tilingPKfS0_Pfiii)
        /*008c*/ 	.word	0x00000000


	//----- nvinfo : EIATTR_MIN_STACK_SIZE
	.align		4
.L_23:
        /*0090*/ 	.byte	0x04, 0x12
        /*0092*/ 	.short	(.L_25 - .L_24)
	.align		4
.L_24:
        /*0094*/ 	.word	index@(_Z25gemm_kernel_shared_mem_32PKfS0_Pfiii)
        /*0098*/ 	.word	0x00000000


	//----- nvinfo : EIATTR_MIN_STACK_SIZE
	.align		4
.L_25:
        /*009c*/ 	.byte	0x04, 0x12
        /*009e*/ 	.short	(.L_27 - .L_26)
	.align		4
.L_26:
        /*00a0*/ 	.word	index@(_Z25gemm_kernel_shared_mem_16PKfS0_Pfiii)
        /*00a4*/ 	.word	0x00000000


	//----- nvinfo : EIATTR_MIN_STACK_SIZE
	.align		4
.L_27:
        /*00a8*/ 	.byte	0x04, 0x12
        /*00aa*/ 	.short	(.L_29 - .L_28)
	.align		4
.L_28:
        /*00ac*/ 	.word	index@(_Z17gemm_kernel_basicPKfS0_Pfiii)
        /*00b0*/ 	.word	0x00000000
.L_29:


//--------------------- .nv.compat                --------------------------
	.section	.nv.compat,"",@"SHT_CUDA_COMPAT_INFO"
	.align	4
        /*0000*/ 	.byte	0x02, 0x09, 0x00, 0x00, 0x02, 0x02, 0x01, 0x00, 0x02, 0x05, 0x05, 0x00, 0x03, 0x07, 0x01, 0x01
        /*0010*/ 	.byte	0x02, 0x03, 0x00, 0x00, 0x02, 0x06, 0x01, 0x00, 0x04, 0x0b, 0x08, 0x00, 0x09, 0x00, 0x00, 0x00
        /*0020*/ 	.byte	0x00, 0x00, 0x00, 0x00


//--------------------- .nv.info._Z31gemm_kernel_shared_cache_simplePKfS0_Pfiii --------------------------
	.section	.nv.info._Z31gemm_kernel_shared_cache_simplePKfS0_Pfiii,"",@"SHT_CUDA_INFO"
	.sectionflags	@""
	.align	4


	//----- nvinfo : EIATTR_CUDA_API_VERSION
	.align		4
        /*0000*/ 	.byte	0x04, 0x37
        /*0002*/ 	.short	(.L_31 - .L_30)
.L_30:
        /*0004*/ 	.word	0x00000082


	//----- nvinfo : EIATTR_KPARAM_INFO
	.align		4
.L_31:
        /*0008*/ 	.byte	0x04, 0x17
        /*000a*/ 	.short	(.L_33 - .L_32)
.L_32:
        /*000c*/ 	.word	0x00000000
        /*0010*/ 	.short	0x0005
        /*0012*/ 	.short	0x0020
        /*0014*/ 	.byte	0x00, 0xf0, 0x11, 0x00


	//----- nvinfo : EIATTR_KPARAM_INFO
	.align		4
.L_33:
        /*0018*/ 	.byte	0x04, 0x17
        /*001a*/ 	.short	(.L_35 - .L_34)
.L_34:
        /*001c*/ 	.word	0x00000000
        /*0020*/ 	.short	0x0004
        /*0022*/ 	.short	0x001c
        /*0024*/ 	.byte	0x00, 0xf0, 0x11, 0x00


	//----- nvinfo : EIATTR_KPARAM_INFO
	.align		4
.L_35:
        /*0028*/ 	.byte	0x04, 0x17
        /*002a*/ 	.short	(.L_37 - .L_36)
.L_36:
        /*002c*/ 	.word	0x00000000
        /*0030*/ 	.short	0x0003
        /*0032*/ 	.short	0x0018
        /*0034*/ 	.byte	0x00, 0xf0, 0x11, 0x00


	//----- nvinfo : EIATTR_KPARAM_INFO
	.align		4
.L_37:
        /*0038*/ 	.byte	0x04, 0x17
        /*003a*/ 	.short	(.L_39 - .L_38)
.L_38:
        /*003c*/ 	.word	0x00000000
        /*0040*/ 	.short	0x0002
        /*0042*/ 	.short	0x0010
        /*0044*/ 	.byte	0x00, 0xf5, 0x21, 0x00


	//----- nvinfo : EIATTR_KPARAM_INFO
	.align		4
.L_39:
        /*0048*/ 	.byte	0x04, 0x17
        /*004a*/ 	.short	(.L_41 - .L_40)
.L_40:
        /*004c*/ 	.word	0x00000000
        /*0050*/ 	.short	0x0001
        /*0052*/ 	.short	0x0008
        /*0054*/ 	.byte	0x00, 0xf5, 0x21, 0x00


	//----- nvinfo : EIATTR_KPARAM_INFO
	.align		4
.L_41:
        /*0058*/ 	.byte	0x04, 0x17
        /*005a*/ 	.short	(.L_43 - .L_42)
.L_42:
        /*005c*/ 	.word	0x00000000
        /*0060*/ 	.short	0x0000
        /*0062*/ 	.short	0x0000
        /*0064*/ 	.byte	0x00, 0xf5, 0x21, 0x00


	//----- nvinfo : EIATTR_SPARSE_MMA_MASK
	.align		4
.L_43:
        /*0068*/ 	.byte	0x03, 0x50
        /*006a*/ 	.short	0x0000


	//----- nvinfo : EIATTR_MAXREG_COUNT
	.align		4
        /*006c*/ 	.byte	0x03, 0x1b
        /*006e*/ 	.short	0x00ff


	//----- nvinfo : EIATTR_NUM_BARRIERS
	.align		4
        /*0070*/ 	.byte	0x02, 0x4c
        /*0072*/ 	.byte	0x01
	.zero		1


	//----- nvinfo : EIATTR_MERCURY_ISA_VERSION
	.align		4
        /*0074*/ 	.byte	0x03, 0x5f
        /*0076*/ 	.short	0x0101


	//----- nvinfo : EIATTR_VRC_CTA_INIT_COUNT
	.align		4
        /*0078*/ 	.byte	0x02, 0x4a
	.zero		1
	.zero		1


	//----- nvinfo : EIATTR_EXIT_INSTR_OFFSETS
	.align		4
        /*007c*/ 	.byte	0x04, 0x1c
        /*007e*/ 	.short	(.L_45 - .L_44)


	//   ....[0]....
.L_44:
        /*0080*/ 	.word	0x000000a0


	//   ....[1]....
        /*0084*/ 	.word	0x000030e0


	//----- nvinfo : EIATTR_CBANK_PARAM_SIZE
	.align		4
.L_45:
        /*0088*/ 	.byte	0x03, 0x19
        /*008a*/ 	.short	0x0024


	//----- nvinfo : EIATTR_PARAM_CBANK
	.align		4
        /*008c*/ 	.byte	0x04, 0x0a
        /*008e*/ 	.short	(.L_47 - .L_46)
	.align		4
.L_46:
        /*0090*/ 	.word	index@(.nv.constant0._Z31gemm_kernel_shared_cache_simplePKfS0_Pfiii)
        /*0094*/ 	.short	0x0380
        /*0096*/ 	.short	0x0024


	//----- nvinfo : EIATTR_SW_WAR
	.align		4
.L_47:
        /*0098*/ 	.byte	0x04, 0x36
        /*009a*/ 	.short	(.L_49 - .L_48)
.L_48:
        /*009c*/ 	.word	0x00000008
.L_49:


//--------------------- .nv.info._Z34gemm_kernel_shared_cache_no_tilingPKfS0_Pfiii --------------------------
	.section	.nv.info._Z34gemm_kernel_shared_cache_no_tilingPKfS0_Pfiii,"",@"SHT_CUDA_INFO"
	.sectionflags	@""
	.align	4


	//----- nvinfo : EIATTR_CUDA_API_VERSION
	.align		4
        /*0000*/ 	.byte	0x04, 0x37
        /*0002*/ 	.short	(.L_51 - .L_50)
.L_50:
        /*0004*/ 	.word	0x00000082


	//----- nvinfo : EIATTR_KPARAM_INFO
	.align		4
.L_51:
        /*0008*/ 	.byte	0x04, 0x17
        /*000a*/ 	.short	(.L_53 - .L_52)
.L_52:
        /*000c*/ 	.word	0x00000000
        /*0010*/ 	.short	0x0005
        /*0012*/ 	.short	0x0020
        /*0014*/ 	.byte	0x00, 0xf0, 0x11, 0x00


	//----- nvinfo : EIATTR_KPARAM_INFO
	.align		4
.L_53:
        /*0018*/ 	.byte	0x04, 0x17
        /*001a*/ 	.short	(.L_55 - .L_54)
.L_54:
        /*001c*/ 	.word	0x00000000
        /*0020*/ 	.short	0x0004
        /*0022*/ 	.short	0x001c
        /*0024*/ 	.byte	0x00, 0xf0, 0x11, 0x00


	//----- nvinfo : EIATTR_KPARAM_INFO
	.align		4
.L_55:
        /*0028*/ 	.byte	0x04, 0x17
        /*002a*/ 	.short	(.L_57 - .L_56)
.L_56:
        /*002c*/ 	.word	0x00000000
        /*0030*/ 	.short	0x0003
        /*0032*/ 	.short	0x0018
        /*0034*/ 	.byte	0x00, 0xf0, 0x11, 0x00


	//----- nvinfo : EIATTR_KPARAM_INFO
	.align		4
.L_57:
        /*0038*/ 	.byte	0x04, 0x17
        /*003a*/ 	.short	(.L_59 - .L_58)
.L_58:
        /*003c*/ 	.word	0x00000000
        /*0040*/ 	.short	0x0002
        /*0042*/ 	.short	0x0010
        /*0044*/ 	.byte	0x00, 0xf5, 0x21, 0x00


	//----- nvinfo : EIATTR_KPARAM_INFO
	.align		4
.L_59:
        /*0048*/ 	.byte	0x04, 0x17
        /*004a*/ 	.short	(.L_61 - .L_60)
.L_60:
        /*004c*/ 	.word	0x00000000
        /*0050*/ 	.short	0x0001
        /*0052*/ 	.short	0x0008
        /*0054*/ 	.byte	0x00, 0xf5, 0x21, 0x00


	//----- nvinfo : EIATTR_KPARAM_INFO
	.align		4
.L_61:
        /*0058*/ 	.byte	0x04, 0x17
        /*005a*/ 	.short	(.L_63 - .L_62)
.L_62:
        /*005c*/ 	.word	0x00000000
        /*0060*/ 	.short	0x0000
        /*0062*/ 	.short	0x0000
        /*0064*/ 	.byte	0x00, 0xf5, 0x21, 0x00


	//----- nvinfo : EIATTR_SPARSE_MMA_MASK
	.align		4
.L_63:
        /*0068*/ 	.byte	0x03, 0x50
        /*006a*/ 	.short	0x0000


	//----- nvinfo : EIATTR_MAXREG_COUNT
	.align		4
        /*006c*/ 	.byte	0x03, 0x1b
        /*006e*/ 	.short	0x00ff


	//----- nvinfo : EIATTR_NUM_BARRIERS
	.align		4
        /*0070*/ 	.byte	0x02, 0x4c
        /*0072*/ 	.byte	0x01
	.zero		1


	//----- nvinfo : EIATTR_MERCURY_ISA_VERSION
	.align		4
        /*0074*/ 	.byte	0x03, 0x5f
        /*0076*/ 	.short	0x0101


	//----- nvinfo : EIATTR_VRC_CTA_INIT_COUNT
	.align		4
        /*0078*/ 	.byte	0x02, 0x4a
	.zero		1
	.zero		1


	//----- nvinfo : EIATTR_EXIT_INSTR_OFFSETS
	.align		4
        /*007c*/ 	.byte	0x04, 0x1c
        /*007e*/ 	.short	(.L_65 - .L_64)


	//   ....[0]....
.L_64:
        /*0080*/ 	.word	0x000000b0


	//   ....[1]....
        /*0084*/ 	.word	0x00000ab0


	//----- nvinfo : EIATTR_CRS_STACK_SIZE
	.align		4
.L_65:
        /*0088*/ 	.byte	0x04, 0x1e
        /*008a*/ 	.short	(.L_67 - .L_66)
.L_66:
        /*008c*/ 	.word	0x00000000


	//----- nvinfo : EIATTR_CBANK_PARAM_SIZE
	.align		4
.L_67:
        /*0090*/ 	.byte	0x03, 0x19
        /*0092*/ 	.short	0x0024


	//----- nvinfo : EIATTR_PARAM_CBANK
	.align		4
        /*0094*/ 	.byte	0x04, 0x0a
        /*0096*/ 	.short	(.L_69 - .L_68)
	.align		4
.L_68:
        /*0098*/ 	.word	index@(.nv.constant0._Z34gemm_kernel_shared_cache_no_tilingPKfS0_Pfiii)
        /*009c*/ 	.short	0x0380
        /*009e*/ 	.short	0x0024


	//----- nvinfo : EIATTR_SW_WAR
	.align		4
.L_69:
        /*00a0*/ 	.byte	0x04, 0x36
        /*00a2*/ 	.short	(.L_71 - .L_70)
.L_70:
        /*00a4*/ 	.word	0x00000008
.L_71:


//--------------------- .nv.info._Z25gemm_kernel_shared_mem_32PKfS0_Pfiii --------------------------
	.section	.nv.info._Z25gemm_kernel_shared_mem_32PKfS0_Pfiii,"",@"SHT_CUDA_INFO"
	.sectionflags	@""
	.align	4


	//----- nvinfo : EIATTR_CUDA_API_VERSION
	.align		4
        /*0000*/ 	.byte	0x04, 0x37
        /*0002*/ 	.short	(.L_73 - .L_72)
.L_72:
        /*0004*/ 	.word	0x00000082


	//----- nvinfo : EIATTR_KPARAM_INFO
	.align		4
.L_73:
        /*0008*/ 	.byte	0x04, 0x17
        /*000a*/ 	.short	(.L_75 - .L_74)
.L_74:
        /*000c*/ 	.word	0x00000000
        /*0010*/ 	.short	0x0005
        /*0012*/ 	.short	0x0020
        /*0014*/ 	.byte	0x00, 0xf0, 0x11, 0x00


	//----- nvinfo : EIATTR_KPARAM_INFO
	.align		4
.L_75:
        /*0018*/ 	.byte	0x04, 0x17
        /*001a*/ 	.short	(.L_77 - .L_76)
.L_76:
        /*001c*/ 	.word	0x00000000
        /*0020*/ 	.short	0x0004
        /*0022*/ 	.short	0x001c
        /*0024*/ 	.byte	0x00, 0xf0, 0x11, 0x00


	//----- nvinfo : EIATTR_KPARAM_INFO
	.align		4
.L_77:
        /*0028*/ 	.byte	0x04, 0x17
        /*002a*/ 	.short	(.L_79 - .L_78)
.L_78:
        /*002c*/ 	.word	0x00000000
        /*0030*/ 	.short	0x0003
        /*0032*/ 	.short	0x0018
        /*0034*/ 	.byte	0x00, 0xf0, 0x11, 0x00


	//----- nvinfo : EIATTR_KPARAM_INFO
	.align		4
.L_79:
        /*0038*/ 	.byte	0x04, 0x17
        /*003a*/ 	.short	(.L_81 - .L_80)
.L_80:
        /*003c*/ 	.word	0x00000000
        /*0040*/ 	.short	0x0002
        /*0042*/ 	.short	0x0010
        /*0044*/ 	.byte	0x00, 0xf5, 0x21, 0x00


	//----- nvinfo : EIATTR_KPARAM_INFO
	.align		4
.L_81:
        /*0048*/ 	.byte	0x04, 0x17
        /*004a*/ 	.short	(.L_83 - .L_82)
.L_82:
        /*004c*/ 	.word	0x00000000
        /*0050*/ 	.short	0x0001
        /*0052*/ 	.short	0x0008
        /*0054*/ 	.byte	0x00, 0xf5, 0x21, 0x00


	//----- nvinfo : EIATTR_KPARAM_INFO
	.align		4
.L_83:
        /*0058*/ 	.byte	0x04, 0x17
        /*005a*/ 	.short	(.L_85 - .L_84)
.L_84:
        /*005c*/ 	.word	0x00000000
        /*0060*/ 	.short	0x0000
        /*0062*/ 	.short	0x0000
        /*0064*/ 	.byte	0x00, 0xf5, 0x21, 0x00


	//----- nvinfo : EIATTR_SPARSE_MMA_MASK
	.align		4
.L_85:
        /*0068*/ 	.byte	0x03, 0x50
        /*006a*/ 	.short	0x0000


	//----- nvinfo : EIATTR_MAXREG_COUNT
	.align		4
        /*006c*/ 	.byte	0x03, 0x1b
        /*006e*/ 	.short	0x00ff


	//----- nvinfo : EIATTR_NUM_BARRIERS
	.align		4
        /*0070*/ 	.byte	0x02, 0x4c
        /*0072*/ 	.byte	0x01
	.zero		1


	//----- nvinfo : EIATTR_MERCURY_ISA_VERSION
	.align		4
        /*0074*/ 	.byte	0x03, 0x5f
        /*0076*/ 	.short	0x0101


	//----- nvinfo : EIATTR_VRC_CTA_INIT_COUNT
	.align		4
        /*0078*/ 	.byte	0x02, 0x4a
	.zero		1
	.zero		1


	//----- nvinfo : EIATTR_EXIT_INSTR_OFFSETS
	.align		4
        /*007c*/ 	.byte	0x04, 0x1c
        /*007e*/ 	.short	(.L_87 - .L_86)


	//   ....[0]....
.L_86:
        /*0080*/ 	.word	0x00000820


	//   ....[1]....
        /*0084*/ 	.word	0x00000870


	//----- nvinfo : EIATTR_CBANK_PARAM_SIZE
	.align		4
.L_87:
        /*0088*/ 	.byte	0x03, 0x19
        /*008a*/ 	.short	0x0024


	//----- nvinfo : EIATTR_PARAM_CBANK
	.align		4
        /*008c*/ 	.byte	0x04, 0x0a
        /*008e*/ 	.short	(.L_89 - .L_88)
	.align		4
.L_88:
        /*0090*/ 	.word	index@(.nv.constant0._Z25gemm_kernel_shared_mem_32PKfS0_Pfiii)
        /*0094*/ 	.short	0x0380
        /*0096*/ 	.short	0x0024


	//----- nvinfo : EIATTR_SW_WAR
	.align		4
.L_89:
        /*0098*/ 	.byte	0x04, 0x36
        /*009a*/ 	.short	(.L_91 - .L_90)
.L_90:
        /*009c*/ 	.word	0x00000008
.L_91:


//--------------------- .nv.info._Z25gemm_kernel_shared_mem_16PKfS0_Pfiii --------------------------
	.section	.nv.info._Z25gemm_kernel_shared_mem_16PKfS0_Pfiii,"",@"SHT_CUDA_INFO"
	.sectionflags	@""
	.align	4


	//----- nvinfo : EIATTR_CUDA_API_VERSION
	.align		4
        /*0000*/ 	.byte	0x04, 0x37
        /*0002*/ 	.short	(.L_93 - .L_92)
.L_92:
        /*0004*/ 	.word	0x00000082


	//----- nvinfo : EIATTR_KPARAM_INFO
	.align		4
.L_93:
        /*0008*/ 	.byte	0x04, 0x17
        /*000a*/ 	.short	(.L_95 - .L_94)
.L_94:
        /*000c*/ 	.word	0x00000000
        /*0010*/ 	.short	0x0005
        /*0012*/ 	.short	0x0020
        /*0014*/ 	.byte	0x00, 0xf0, 0x11, 0x00


	//----- nvinfo : EIATTR_KPARAM_INFO
	.align		4
.L_95:
        /*0018*/ 	.byte	0x04, 0x17
        /*001a*/ 	.short	(.L_97 - .L_96)
.L_96:
        /*001c*/ 	.word	0x00000000
        /*0020*/ 	.short	0x0004
        /*0022*/ 	.short	0x001c
        /*0024*/ 	.byte	0x00, 0xf0, 0x11, 0x00


	//----- nvinfo : EIATTR_KPARAM_INFO
	.align		4
.L_97:
        /*0028*/ 	.byte	0x04, 0x17
        /*002a*/ 	.short	(.L_99 - .L_98)
.L_98:
        /*002c*/ 	.word	0x00000000
        /*0030*/ 	.short	0x0003
        /*0032*/ 	.short	0x0018
        /*0034*/ 	.byte	0x00, 0xf0, 0x11, 0x00


	//----- nvinfo : EIATTR_KPARAM_INFO
	.align		4
.L_99:
        /*0038*/ 	.byte	0x04, 0x17
        /*003a*/ 	.short	(.L_101 - .L_100)
.L_100:
        /*003c*/ 	.word	0x00000000
        /*0040*/ 	.short	0x0002
        /*0042*/ 	.short	0x0010
        /*0044*/ 	.byte	0x00, 0xf5, 0x21, 0x00


	//----- nvinfo : EIATTR_KPARAM_INFO
	.align		4
.L_101:
        /*0048*/ 	.byte	0x04, 0x17
        /*004a*/ 	.short	(.L_103 - .L_102)
.L_102:
        /*004c*/ 	.word	0x00000000
        /*0050*/ 	.short	0x0001
        /*0052*/ 	.short	0x0008
        /*0054*/ 	.byte	0x00, 0xf5, 0x21, 0x00


	//----- nvinfo : EIATTR_KPARAM_INFO
	.align		4
.L_103:
        /*0058*/ 	.byte	0x04, 0x17
        /*005a*/ 	.short	(.L_105 - .L_104)
.L_104:
        /*005c*/ 	.word	0x00000000
        /*0060*/ 	.short	0x0000
        /*0062*/ 	.short	0x0000
        /*0064*/ 	.byte	0x00, 0xf5, 0x21, 0x00


	//----- nvinfo : EIATTR_SPARSE_MMA_MASK
	.align		4
.L_105:
        /*0068*/ 	.byte	0x03, 0x50
        /*006a*/ 	.short	0x0000


	//----- nvinfo : EIATTR_MAXREG_COUNT
	.align		4
        /*006c*/ 	.byte	0x03, 0x1b
        /*006e*/ 	.short	0x00ff


	//----- nvinfo : EIATTR_NUM_BARRIERS
	.align		4
        /*0070*/ 	.byte	0x02, 0x4c
        /*0072*/ 	.byte	0x01
	.zero		1


	//----- nvinfo : EIATTR_MERCURY_ISA_VERSION
	.align		4
        /*0074*/ 	.byte	0x03, 0x5f
        /*0076*/ 	.short	0x0101


	//----- nvinfo : EIATTR_VRC_CTA_INIT_COUNT
	.align		4
        /*0078*/ 	.byte	0x02, 0x4a
	.zero		1
	.zero		1


	//----- nvinfo : EIATTR_EXIT_INSTR_OFFSETS
	.align		4
        /*007c*/ 	.byte	0x04, 0x1c
        /*007e*/ 	.short	(.L_107 - .L_106)


	//   ....[0]....
.L_106:
        /*0080*/ 	.word	0x000005e0


	//   ....[1]....
        /*0084*/ 	.word	0x00000630


	//----- nvinfo : EIATTR_CBANK_PARAM_SIZE
	.align		4
.L_107:
        /*0088*/ 	.byte	0x03, 0x19
        /*008a*/ 	.short	0x0024


	//----- nvinfo : EIATTR_PARAM_CBANK
	.align		4
        /*008c*/ 	.byte	0x04, 0x0a
        /*008e*/ 	.short	(.L_109 - .L_108)
	.align		4
.L_108:
        /*0090*/ 	.word	index@(.nv.constant0._Z25gemm_kernel_shared_mem_16PKfS0_Pfiii)
        /*0094*/ 	.short	0x0380
        /*0096*/ 	.short	0x0024


	//----- nvinfo : EIATTR_SW_WAR
	.align		4
.L_109:
        /*0098*/ 	.byte	0x04, 0x36
        /*009a*/ 	.short	(.L_111 - .L_110)
.L_110:
        /*009c*/ 	.word	0x00000008
.L_111:


//--------------------- .nv.info._Z17gemm_kernel_basicPKfS0_Pfiii --------------------------
	.section	.nv.info._Z17gemm_kernel_basicPKfS0_Pfiii,"",@"SHT_CUDA_INFO"
	.sectionflags	@""
	.align	4


	//----- nvinfo : EIATTR_CUDA_API_VERSION
	.align		4
        /*0000*/ 	.byte	0x04, 0x37
        /*0002*/ 	.short	(.L_113 - .L_112)
.L_112:
        /*0004*/ 	.word	0x00000082


	//----- nvinfo : EIATTR_KPARAM_INFO
	.align		4
.L_113:
        /*0008*/ 	.byte	0x04, 0x17
        /*000a*/ 	.short	(.L_115 - .L_114)
.L_114:
        /*000c*/ 	.word	0x00000000
        /*0010*/ 	.short	0x0005
        /*0012*/ 	.short	0x0020
        /*0014*/ 	.byte	0x00, 0xf0, 0x11, 0x00


	//----- nvinfo : EIATTR_KPARAM_INFO
	.align		4
.L_115:
        /*0018*/ 	.byte	0x04, 0x17
        /*001a*/ 	.short	(.L_117 - .L_116)
.L_116:
        /*001c*/ 	.word	0x00000000
        /*0020*/ 	.short	0x0004
        /*0022*/ 	.short	0x001c
        /*0024*/ 	.byte	0x00, 0xf0, 0x11, 0x00


	//----- nvinfo : EIATTR_KPARAM_INFO
	.align		4
.L_117:
        /*0028*/ 	.byte	0x04, 0x17
        /*002a*/ 	.short	(.L_119 - .L_118)
.L_118:
        /*002c*/ 	.word	0x00000000
        /*0030*/ 	.short	0x0003
        /*0032*/ 	.short	0x0018
        /*0034*/ 	.byte	0x00, 0xf0, 0x11, 0x00


	//----- nvinfo : EIATTR_KPARAM_INFO
	.align		4
.L_119:
        /*0038*/ 	.byte	0x04, 0x17
        /*003a*/ 	.short	(.L_121 - .L_120)
.L_120:
        /*003c*/ 	.word	0x00000000
        /*0040*/ 	.short	0x0002
        /*0042*/ 	.short	0x0010
        /*0044*/ 	.byte	0x00, 0xf5, 0x21, 0x00


	//----- nvinfo : EIATTR_KPARAM_INFO
	.align		4
.L_121:
        /*0048*/ 	.byte	0x04, 0x17
        /*004a*/ 	.short	(.L_123 - .L_122)
.L_122:
        /*004c*/ 	.word	0x00000000
        /*0050*/ 	.short	0x0001
        /*0052*/ 	.short	0x0008
        /*0054*/ 	.byte	0x00, 0xf5, 0x21, 0x00


	//----- nvinfo : EIATTR_KPARAM_INFO
	.align		4
.L_123:
        /*0058*/ 	.byte	0x04, 0x17
        /*005a*/ 	.short	(.L_125 - .L_124)
.L_124:
        /*005c*/ 	.word	0x00000000
        /*0060*/ 	.short	0x0000
        /*0062*/ 	.short	0x0000
        /*0064*/ 	.byte	0x00, 0xf5, 0x21, 0x00


	//----- nvinfo : EIATTR_SPARSE_MMA_MASK
	.align		4
.L_125:
        /*0068*/ 	.byte	0x03, 0x50
        /*006a*/ 	.short	0x0000


	//----- nvinfo : EIATTR_MAXREG_COUNT
	.align		4
        /*006c*/ 	.byte	0x03, 0x1b
        /*006e*/ 	.short	0x00ff


	//----- nvinfo : EIATTR_MERCURY_ISA_VERSION
	.align		4
        /*0070*/ 	.byte	0x03, 0x5f
        /*0072*/ 	.short	0x0101


	//----- nvinfo : EIATTR_VRC_CTA_INIT_COUNT
	.align		4
        /*0074*/ 	.byte	0x02, 0x4a
	.zero		1
	.zero		1


	//----- nvinfo : EIATTR_EXIT_INSTR_OFFSETS
	.align		4
        /*0078*/ 	.byte	0x04, 0x1c
        /*007a*/ 	.short	(.L_127 - .L_126)


	//   ....[0]....
.L_126:
        /*007c*/ 	.word	0x000000c0


	//   ....[1]....
        /*0080*/ 	.word	0x000008e0


	//----- nvinfo : EIATTR_CBANK_PARAM_SIZE
	.align		4
.L_127:
        /*0084*/ 	.byte	0x03, 0x19
        /*0086*/ 	.short	0x0024


	//----- nvinfo : EIATTR_PARAM_CBANK
	.align		4
        /*0088*/ 	.byte	0x04, 0x0a
        /*008a*/ 	.short	(.L_129 - .L_128)
	.align		4
.L_128:
        /*008c*/ 	.word	index@(.nv.constant0._Z17gemm_kernel_basicPKfS0_Pfiii)
        /*0090*/ 	.short	0x0380
        /*0092*/ 	.short	0x0024


	//----- nvinfo : EIATTR_SW_WAR
	.align		4
.L_129:
        /*0094*/ 	.byte	0x04, 0x36
        /*0096*/ 	.short	(.L_131 - .L_130)
.L_130:
        /*0098*/ 	.word	0x00000008
.L_131:


//--------------------- .nv.callgraph             --------------------------
	.section	.nv.callgraph,"",@"SHT_CUDA_CALLGRAPH"
	.align	4
	.sectionentsize	8
	.align		4
        /*0000*/ 	.word	0x00000000
	.align		4
        /*0004*/ 	.word	0xffffffff
	.align		4
        /*0008*/ 	.word	0x00000000
	.align		4
        /*000c*/ 	.word	0xfffffffe
	.align		4
        /*0010*/ 	.word	0x00000000
	.align		4
        /*0014*/ 	.word	0xfffffffd
	.align		4
        /*0018*/ 	.word	0x00000000
	.align		4
        /*001c*/ 	.word	0xfffffffc


//--------------------- .text._Z31gemm_kernel_shared_cache_simplePKfS0_Pfiii --------------------------
	.section	.text._Z31gemm_kernel_shared_cache_simplePKfS0_Pfiii,"ax",@progbits
	.align	128
        .global         _Z31gemm_kernel_shared_cache_simplePKfS0_Pfiii
        .type           _Z31gemm_kernel_shared_cache_simplePKfS0_Pfiii,@function
        .size           _Z31gemm_kernel_shared_cache_simplePKfS0_Pfiii,(.L_x_44 - _Z31gemm_kernel_shared_cache_simplePKfS0_Pfiii)
        .other          _Z31gemm_kernel_shared_cache_simplePKfS0_Pfiii,@"STO_CUDA_ENTRY STV_DEFAULT"
_Z31gemm_kernel_shared_cache_simplePKfS0_Pfiii:
.text._Z31gemm_kernel_shared_cache_simplePKfS0_Pfiii:
[----:B------:R-:W-:Y:S01]  /*0000*/  LDC R1, c[0x0][0x37c] ;  /* 0x0000df00ff017b82 */ /* 0x000fe20000000800 */
[----:B------:R-:W0:Y:S07]  /*0010*/  S2R R6, SR_TID.X ;  /* 0x0000000000067919 */ /* 0x000e2e0000002100 */
[----:B------:R-:W1:Y:S01]  /*0020*/  S2UR UR6, SR_CTAID.X ;  /* 0x00000000000679c3 */ /* 0x000e620000002500 */
[----:B------:R-:W1:Y:S07]  /*0030*/  LDCU UR16, c[0x0][0x360] ;  /* 0x00006c00ff1077ac */ /* 0x000e6e0008000800 */
[----:B------:R-:W2:Y:S08]  /*0040*/  LDC.64 R2, c[0x0][0x398] ;  /* 0x0000e600ff027b82 */ /* 0x000eb00000000a00 */
[----:B------:R-:W3:Y:S01]  /*0050*/  S2UR UR13, SR_CTAID.Y ;  /* 0x00000000000d79c3 */ /* 0x000ee20000002600 */
[----:B-1----:R-:W-:-:S06]  /*0060*/  UIMAD UR6, UR6, UR16, URZ ;  /* 0x00000010060672a4 */ /* 0x002fcc000f8e02ff */
[----:B0-----:R-:W-:-:S04]  /*0070*/  IADD3 R4, PT, PT, R6, UR6, RZ ;  /* 0x0000000606047c10 */ /* 0x001fc8000fffe0ff */
[----:B--2---:R-:W-:-:S04]  /*0080*/  ISETP.GE.AND P0, PT, R4, R3, PT ;  /* 0x000000030400720c */ /* 0x004fc80003f06270 */
[----:B---3--:R-:W-:-:S13]  /*0090*/  ISETP.LE.OR P0, PT, R2, UR13, P0 ;  /* 0x0000000d02007c0c */ /* 0x008fda0008703670 */
[----:B------:R-:W-:Y:S05]  /*00a0*/  @P0 EXIT ;  /* 0x000000000000094d */ /* 0x000fea0003800000 */
[----:B------:R-:W0:Y:S01]  /*00b0*/  I2F.U32.RP R0, UR16 ;  /* 0x0000001000007d06 */ /* 0x000e220008209000 */
[----:B------:R-:W1:Y:S01]  /*00c0*/  LDCU UR11, c[0x0][0x3a0] ;  /* 0x00007400ff0b77ac */ /* 0x000e620008000800 */
[----:B------:R-:W-:Y:S01]  /*00d0*/  UMOV UR4, URZ ;  /* 0x000000ff00047c82 */ /* 0x000fe20008000000 */
[----:B------:R-:W-:Y:S01]  /*00e0*/  UISETP.NE.U32.AND UP2, UPT, UR16, URZ, UPT ;  /* 0x000000ff1000728c */ /* 0x000fe2000bf45070 */
[----:B------:R-:W2:Y:S04]  /*00f0*/  LDCU.64 UR14, c[0x0][0x358] ;  /* 0x00006b00ff0e77ac */ /* 0x000ea80008000a00 */
[----:B0-----:R-:W0:Y:S01]  /*0100*/  MUFU.RCP R0, R0 ;  /* 0x0000000000007308 */ /* 0x001e220000001000 */
[----:B-1----:R-:W-:-:S04]  /*0110*/  UIADD3 UR7, UPT, UPT, UR16, UR11, URZ ;  /* 0x0000000b10077290 */ /* 0x002fc8000fffe0ff */
[----:B------:R-:W-:Y:S01]  /*0120*/  UIADD3 UR7, UPT, UPT, UR7, -0x1, URZ ;  /* 0xffffffff07077890 */ /* 0x000fe2000fffe0ff */
[----:B0-----:R-:W-:-:S06]  /*0130*/  VIADD R2, R0, 0xffffffe ;  /* 0x0ffffffe00027836 */ /* 0x001fcc0000000000 */
[----:B------:R-:W0:Y:S02]  /*0140*/  F2I.FTZ.U32.TRUNC.NTZ R2, R2 ;  /* 0x0000000200027305 */ /* 0x000e24000021f000 */
[----:B0-----:R-:W-:-:S13]  /*0150*/  R2UR UR5, R2 ;  /* 0x00000000020572ca */ /* 0x001fda00000e0000 */
[----:B------:R-:W-:-:S04]  /*0160*/  UIADD3 UR8, UPT, UPT, URZ, -UR5, URZ ;  /* 0x80000005ff087290 */ /* 0x000fc8000fffe0ff */
[----:B------:R-:W-:-:S04]  /*0170*/  UIMAD UR8, UR8, UR16, URZ ;  /* 0x00000010080872a4 */ /* 0x000fc8000f8e02ff */
[----:B------:R-:W-:-:S04]  /*0180*/  UIMAD.WIDE.U32 UR4, UR5, UR8, UR4 ;  /* 0x00000008050472a5 */ /* 0x000fc8000f8e0004 */
[----:B------:R-:W-:-:S07]  /*0190*/  UIMAD.WIDE.U32 UR4, UR5, UR7, URZ ;  /* 0x00000007050472a5 */ /* 0x000fce000f8e00ff */
[----:B------:R-:W-:Y:S02]  /*01a0*/  UMOV UR8, UR5 ;  /* 0x0000000500087c82 */ /* 0x000fe40008000000 */
[----:B------:R-:W-:Y:S02]  /*01b0*/  UIADD3 UR4, UPT, UPT, -UR8, URZ, URZ ;  /* 0x000000ff08047290 */ /* 0x000fe4000fffe1ff */
[----:B------:R-:W0:Y:S02]  /*01c0*/  S2UR UR5, SR_CgaCtaId ;  /* 0x00000000000579c3 */ /* 0x000e240000008800 */
[----:B------:R-:W-:-:S03]  /*01d0*/  UIMAD UR7, UR16, UR4, UR7 ;  /* 0x00000004100772a4 */ /* 0x000fc6000f8e0207 */
[----:B------:R-:W-:Y:S01]  /*01e0*/  UMOV UR4, 0x400 ;  /* 0x0000040000047882 */ /* 0x000fe20000000000 */
[----:B------:R-:W-:-:S11]  /*01f0*/  UISETP.GE.U32.AND UP0, UPT, UR7, UR16, UPT ;  /* 0x000000100700728c */ /* 0x000fd6000bf06070 */
[----:B------:R-:W-:Y:S02]  /*0200*/  @UP0 UIADD3 UR7, UPT, UPT, UR7, -UR16, URZ ;  /* 0x8000001007070290 */ /* 0x000fe4000fffe0ff */
[----:B------:R-:W-:Y:S02]  /*0210*/  @UP0 UIADD3 UR8, UPT, UPT, UR8, 0x1, URZ ;  /* 0x0000000108080890 */ /* 0x000fe4000fffe0ff */
[----:B------:R-:W-:Y:S02]  /*0220*/  UISETP.GE.U32.AND UP1, UPT, UR7, UR16, UPT ;  /* 0x000000100700728c */ /* 0x000fe4000bf26070 */
[----:B0-----:R-:W-:-:S04]  /*0230*/  ULEA UR5, UR5, UR4, 0x18 ;  /* 0x0000000405057291 */ /* 0x001fc8000f8ec0ff */
[----:B------:R-:W-:-:S05]  /*0240*/  ULEA UR7, UR11, UR5, 0x2 ;  /* 0x000000050b077291 */ /* 0x000fca000f8e10ff */
[----:B------:R-:W-:Y:S02]  /*0250*/  @UP1 UIADD3 UR8, UPT, UPT, UR8, 0x1, URZ ;  /* 0x0000000108081890 */ /* 0x000fe4000fffe0ff */
[----:B------:R-:W-:-:S04]  /*0260*/  @!UP2 ULOP3.LUT UR8, URZ, UR16, URZ, 0x33, !UPT ;  /* 0x00000010ff08a292 */ /* 0x000fc8000f8e33ff */
[----:B------:R-:W-:-:S09]  /*0270*/  UISETP.GE.AND UP0, UPT, UR8, 0x1, UPT ;  /* 0x000000010800788c */ /* 0x000fd2000bf06270 */
[----:B--2---:R-:W-:Y:S05]  /*0280*/  BRA.U !UP0, `(.L_x_0) ;  /* 0x0000002508cc7547 */ /* 0x004fea000b800000 */
[----:B------:R-:W-:Y:S01]  /*0290*/  UISETP.GE.U32.AND UP0, UPT, UR8, 0x4, UPT ;  /* 0x000000040800788c */ /* 0x000fe2000bf06070 */
[----:B------:R-:W-:Y:S01]  /*02a0*/  HFMA2 R7, -RZ, RZ, 0, 0 ;  /* 0x00000000ff077431 */ /* 0x000fe200000001ff */
[----:B------:R-:W-:-:S07]  /*02b0*/  ULOP3.LUT UR4, UR8, 0x3, URZ, 0xc0, !UPT ;  /* 0x0000000308047892 */ /* 0x000fce000f8ec0ff */
[----:B------:R-:W-:Y:S05]  /*02c0*/  BRA.U !UP0, `(.L_x_1) ;  /* 0x0000001108a87547 */ /* 0x000fea000b800000 */
[----:B------:R-:W0:Y:S01]  /*02d0*/  LDC R3, c[0x0][0x360] ;  /* 0x0000d800ff037b82 */ /* 0x000e220000000800 */
[C---:B------:R-:W-:Y:S01]  /*02e0*/  VIADD R28, R6.reuse, UR16 ;  /* 0x00000010061c7c36 */ /* 0x040fe20008000000 */
[----:B------:R-:W-:Y:S01]  /*02f0*/  ISETP.GE.AND P0, PT, R6, UR11, PT ;  /* 0x0000000b06007c0c */ /* 0x000fe2000bf06270 */
[----:B------:R-:W-:-:S03]  /*0300*/  IMAD.U32 R5, RZ, RZ, UR11 ;  /* 0x0000000bff057e24 */ /* 0x000fc6000f8e00ff */
[----:B------:R-:W-:Y:S01]  /*0310*/  ISETP.GE.AND P1, PT, R28, UR11, PT ;  /* 0x0000000b1c007c0c */ /* 0x000fe2000bf26270 */
[C---:B------:R-:W-:Y:S02]  /*0320*/  IMAD R0, R5.reuse, UR13, R6 ;  /* 0x0000000d05007c24 */ /* 0x040fe4000f8e0206 */
[----:B------:R-:W-:-:S06]  /*0330*/  IMAD R26, R5, UR13, R28 ;  /* 0x0000000d051a7c24 */ /* 0x000fcc000f8e021c */
[----:B------:R-:W1:Y:S08]  /*0340*/  @!P0 LDC.64 R10, c[0x0][0x380] ;  /* 0x0000e000ff0a8b82 */ /* 0x000e700000000a00 */
[----:B------:R-:W2:Y:S01]  /*0350*/  @!P1 LDC.64 R14, c[0x0][0x380] ;  /* 0x0000e000ff0e9b82 */ /* 0x000ea20000000a00 */
[C---:B0-----:R-:W-:Y:S01]  /*0360*/  LEA R18, R3.reuse, R6, 0x1 ;  /* 0x0000000603127211 */ /* 0x041fe200078e08ff */
[C---:B------:R-:W-:Y:S01]  /*0370*/  IMAD R16, R3.reuse, 0x3, R6 ;  /* 0x0000000303107824 */ /* 0x040fe200078e0206 */
[C---:B------:R-:W-:Y:S01]  /*0380*/  LEA R5, R3.reuse, R0, 0x1 ;  /* 0x0000000003057211 */ /* 0x040fe200078e08ff */
[----:B------:R-:W-:Y:S01]  /*0390*/  IMAD R17, R3, 0x3, R0 ;  /* 0x0000000303117824 */ /* 0x000fe200078e0200 */
[----:B------:R-:W-:-:S02]  /*03a0*/  ISETP.GE.AND P2, PT, R18, UR11, PT ;  /* 0x0000000b12007c0c */ /* 0x000fc4000bf46270 */
[----:B------:R-:W-:Y:S01]  /*03b0*/  ISETP.GE.AND P3, PT, R16, UR11, PT ;  /* 0x0000000b10007c0c */ /* 0x000fe2000bf66270 */
[----:B-1----:R-:W-:-:S10]  /*03c0*/  @!P0 IMAD.WIDE R10, R0, 0x4, R10 ;  /* 0x00000004000a8825 */ /* 0x002fd400078e020a */
[----:B------:R-:W0:Y:S01]  /*03d0*/  @!P2 LDC.64 R12, c[0x0][0x380] ;  /* 0x0000e000ff0cab82 */ /* 0x000e220000000a00 */
[----:B------:R-:W3:Y:S01]  /*03e0*/  @!P0 LDG.E.CONSTANT R11, desc[UR14][R10.64] ;  /* 0x0000000e0a0b8981 */ /* 0x000ee2000c1e9900 */
[----:B--2---:R-:W-:-:S06]  /*03f0*/  @!P1 IMAD.WIDE R14, R26, 0x4, R14 ;  /* 0x000000041a0e9825 */ /* 0x004fcc00078e020e */
[----:B------:R-:W1:Y:S01]  /*0400*/  @!P3 LDC.64 R8, c[0x0][0x380] ;  /* 0x0000e000ff08bb82 */ /* 0x000e620000000a00 */
[----:B------:R-:W2:Y:S01]  /*0410*/  @!P1 LDG.E.CONSTANT R14, desc[UR14][R14.64] ;  /* 0x0000000e0e0e9981 */ /* 0x000ea2000c1e9900 */
[----:B0-----:R-:W-:-:S06]  /*0420*/  @!P2 IMAD.WIDE R12, R5, 0x4, R12 ;  /* 0x00000004050ca825 */ /* 0x001fcc00078e020c */
[----:B------:R-:W4:Y:S01]  /*0430*/  @!P2 LDG.E.CONSTANT R12, desc[UR14][R12.64] ;  /* 0x0000000e0c0ca981 */ /* 0x000f22000c1e9900 */
[----:B-1----:R-:W-:-:S06]  /*0440*/  @!P3 IMAD.WIDE R8, R17, 0x4, R8 ;  /* 0x000000041108b825 */ /* 0x002fcc00078e0208 */
[----:B------:R-:W5:Y:S01]  /*0450*/  @!P3 LDG.E.CONSTANT R8, desc[UR14][R8.64] ;  /* 0x0000000e0808b981 */ /* 0x000f62000c1e9900 */
[----:B------:R-:W-:-:S04]  /*0460*/  IMAD.SHL.U32 R2, R6, 0x4, RZ ;  /* 0x0000000406027824 */ /* 0x000fc800078e00ff */
[C-C-:B------:R-:W-:Y:S01]  /*0470*/  @!P2 IMAD R21, R3.reuse, 0x8, R2.reuse ;  /* 0x000000080315a824 */ /* 0x140fe200078e0202 */
[C---:B------:R-:W-:Y:S01]  /*0480*/  @!P1 LEA R19, R3.reuse, R2, 0x2 ;  /* 0x0000000203139211 */ /* 0x040fe200078e10ff */
[----:B------:R-:W-:Y:S01]  /*0490*/  @!P3 IMAD R23, R3, 0xc, R2 ;  /* 0x0000000c0317b824 */ /* 0x000fe200078e0202 */
[----:B------:R-:W-:-:S04]  /*04a0*/  ULOP3.LUT UR12, UR8, 0x7ffffffc, URZ, 0xc0, !UPT ;  /* 0x7ffffffc080c7892 */ /* 0x000fc8000f8ec0ff */
[----:B------:R-:W-:-:S04]  /*04b0*/  UIADD3 UR9, UPT, UPT, -UR12, 0x4, URZ ;  /* 0x000000040c097890 */ /* 0x000fc8000fffe1ff */
[----:B------:R-:W-:Y:S01]  /*04c0*/  UISETP.NE.AND UP0, UPT, UR9, URZ, UPT ;  /* 0x000000ff0900728c */ /* 0x000fe2000bf05270 */
[----:B------:R-:W-:Y:S01]  /*04d0*/  MOV R7, UR12 ;  /* 0x0000000c00077c02 */ /* 0x000fe20008000f00 */
[----:B---3--:R0:W-:Y:S04]  /*04e0*/  @!P0 STS [R2+UR5], R11 ;  /* 0x0000000b02008988 */ /* 0x0081e80008000805 */
[----:B--2---:R0:W-:Y:S04]  /*04f0*/  @!P1 STS [R19+UR5], R14 ;  /* 0x0000000e13009988 */ /* 0x0041e80008000805 */
[----:B----4-:R0:W-:Y:S04]  /*0500*/  @!P2 STS [R21+UR5], R12 ;  /* 0x0000000c1500a988 */ /* 0x0101e80008000805 */
[----:B-----5:R0:W-:Y:S01]  /*0510*/  @!P3 STS [R23+UR5], R8 ;  /* 0x000000081700b988 */ /* 0x0201e20008000805 */
[----:B------:R-:W-:Y:S05]  /*0520*/  BRA.U !UP0, `(.L_x_1) ;  /* 0x0000001108107547 */ /* 0x000fea000b800000 */
[----:B------:R-:W-:Y:S01]  /*0530*/  UISETP.GE.AND UP0, UPT, UR9, URZ, UPT ;  /* 0x000000ff0900728c */ /* 0x000fe2000bf06270 */
[C---:B0-----:R-:W-:Y:S01]  /*0540*/  IMAD R12, R3.reuse, 0x4, R16 ;  /* 0x00000004030c7824 */ /* 0x041fe200078e0210 */
[C---:B------:R-:W-:Y:S01]  /*0550*/  LEA R26, R3.reuse, R26, 0x2 ;  /* 0x0000001a031a7211 */ /* 0x040fe200078e10ff */
[C---:B------:R-:W-:Y:S01]  /*0560*/  IMAD R28, R3.reuse, 0x4, R28 ;  /* 0x00000004031c7824 */ /* 0x040fe200078e021c */
[C---:B------:R-:W-:Y:S01]  /*0570*/  LEA R5, R3.reuse, R5, 0x2 ;  /* 0x0000000503057211 */ /* 0x040fe200078e10ff */
[C---:B------:R-:W-:Y:S01]  /*0580*/  IMAD R8, R3.reuse, 0x4, R18 ;  /* 0x0000000403087824 */ /* 0x040fe200078e0212 */
[C---:B------:R-:W-:Y:S01]  /*0590*/  LEA R10, R3.reuse, R17, 0x2 ;  /* 0x00000011030a7211 */ /* 0x040fe200078e10ff */
[C---:B------:R-:W-:Y:S01]  /*05a0*/  IMAD R11, R3.reuse, 0x4, R0 ;  /* 0x00000004030b7824 */ /* 0x040fe200078e0200 */
[----:B------:R-:W-:Y:S01]  /*05b0*/  LEA R16, R3, R6, 0x2 ;  /* 0x0000000603107211 */ /* 0x000fe200078e10ff */
[----:B------:R-:W-:Y:S01]  /*05c0*/  ULEA UR10, UR16, UR5, 0x4 ;  /* 0x00000005100a7291 */ /* 0x000fe2000f8e20ff */
[----:B------:R-:W-:Y:S11]  /*05d0*/  BRA.U UP0, `(.L_x_2) ;  /* 0x0000000d004c7547 */ /* 0x000ff6000b800000 */
[----:B------:R-:W-:Y:S01]  /*05e0*/  UIADD3 UR17, UPT, UPT, -UR9, URZ, URZ ;  /* 0x000000ff09117290 */ /* 0x000fe2000fffe1ff */
[----:B------:R-:W-:-:S03]  /*05f0*/  PLOP3.LUT P0, PT, PT, PT, PT, 0x80, 0x8 ;  /* 0x000000000008781c */ /* 0x000fc60003f0f070 */
[----:B------:R-:W-:-:S09]  /*0600*/  UISETP.GT.AND UP0, UPT, UR17, 0xc, UPT ;  /* 0x0000000c1100788c */ /* 0x000fd2000bf04270 */
[----:B------:R-:W-:Y:S05]  /*0610*/  BRA.U !UP0, `(.L_x_3) ;  /* 0x00000009081c7547 */ /* 0x000fea000b800000 */
[----:B------:R-:W-:Y:S01]  /*0620*/  PLOP3.LUT P0, PT, PT, PT, PT, 0x8, 0x80 ;  /* 0x000000000080781c */ /* 0x000fe20003f0e170 */
[----:B------:R-:W0:Y:S01]  /*0630*/  LDCU UR11, c[0x0][0x3a0] ;  /* 0x00007400ff0b77ac */ /* 0x000e220008000800 */
[----:B------:R-:W-:-:S11]  /*0640*/  NOP ;  /* 0x0000000000007918 */ /* 0x000fd60000000000 */
.L_x_4:
[----:B0-----:R-:W-:Y:S02]  /*0650*/  ISETP.GE.AND P2, PT, R16, UR11, PT ;  /* 0x0000000b10007c0c */ /* 0x001fe4000bf46270 */
[----:B------:R-:W-:Y:S02]  /*0660*/  ISETP.GE.AND P3, PT, R28, UR11, PT ;  /* 0x0000000b1c007c0c */ /* 0x000fe4000bf66270 */
[----:B------:R-:W-:Y:S02]  /*0670*/  ISETP.GE.AND P4, PT, R8, UR11, PT ;  /* 0x0000000b08007c0c */ /* 0x000fe4000bf86270 */
[----:B------:R-:W-:-:S07]  /*0680*/  ISETP.GE.AND P6, PT, R12, UR11, PT ;  /* 0x0000000b0c007c0c */ /* 0x000fce000bfc6270 */
[----:B--2---:R-:W0:Y:S08]  /*0690*/  @!P2 LDC.64 R22, c[0x0][0x380] ;  /* 0x0000e000ff16ab82 */ /* 0x004e300000000a00 */
[----:B------:R-:W1:Y:S08]  /*06a0*/  @!P3 LDC.64 R20, c[0x0][0x380] ;  /* 0x0000e000ff14bb82 */ /* 0x000e700000000a00 */
[----:B------:R-:W2:Y:S08]  /*06b0*/  @!P4 LDC.64 R14, c[0x0][0x380] ;  /* 0x0000e000ff0ecb82 */ /* 0x000eb00000000a00 */
[----:B------:R-:W3:Y:S01]  /*06c0*/  @!P6 LDC.64 R18, c[0x0][0x380] ;  /* 0x0000e000ff12eb82 */ /* 0x000ee20000000a00 */
[----:B0-----:R-:W-:-:S06]  /*06d0*/  @!P2 IMAD.WIDE R22, R11, 0x4, R22 ;  /* 0x000000040b16a825 */ /* 0x001fcc00078e0216 */
[----:B------:R0:W4:Y:S01]  /*06e0*/  @!P2 LDG.E.CONSTANT R23, desc[UR14][R22.64] ;  /* 0x0000000e1617a981 */ /* 0x000122000c1e9900 */
[----:B-1----:R-:W-:-:S06]  /*06f0*/  @!P3 IMAD.WIDE R20, R26, 0x4, R20 ;  /* 0x000000041a14b825 */ /* 0x002fcc00078e0214 */
[----:B------:R-:W5:Y:S01]  /*0700*/  @!P3 LDG.E.CONSTANT R20, desc[UR14][R20.64] ;  /* 0x0000000e1414b981 */ /* 0x000f62000c1e9900 */
[----:B--2---:R-:W-:-:S06]  /*0710*/  @!P4 IMAD.WIDE R14, R5, 0x4, R14 ;  /* 0x00000004050ec825 */ /* 0x004fcc00078e020e */
[----:B------:R-:W2:Y:S01]  /*0720*/  @!P4 LDG.E.CONSTANT R14, desc[UR14][R14.64] ;  /* 0x0000000e0e0ec981 */ /* 0x000ea2000c1e9900 */
[----:B---3--:R-:W-:-:S05]  /*0730*/  @!P6 IMAD.WIDE R18, R10, 0x4, R18 ;  /* 0x000000040a12e825 */ /* 0x008fca00078e0212 */
[----:B------:R1:W3:Y:S01]  /*0740*/  @!P6 LDG.E.CONSTANT R7, desc[UR14][R18.64] ;  /* 0x0000000e1207e981 */ /* 0x0002e2000c1e9900 */
[C---:B------:R-:W-:Y:S01]  /*0750*/  IMAD R16, R3.reuse, 0x4, R16 ;  /* 0x0000000403107824 */ /* 0x040fe200078e0210 */
[C---:B------:R-:W-:Y:S01]  /*0760*/  LEA R0, R3.reuse, R28, 0x2 ;  /* 0x0000001c03007211 */ /* 0x040fe200078e10ff */
[C---:B------:R-:W-:Y:S01]  /*0770*/  @!P4 IMAD R13, R3.reuse, 0x8, R2 ;  /* 0x00000008030dc824 */ /* 0x040fe200078e0202 */
[C---:B------:R-:W-:Y:S01]  /*0780*/  @!P3 LEA R9, R3.reuse, R2, 0x2 ;  /* 0x000000020309b211 */ /* 0x040fe200078e10ff */
[C---:B------:R-:W-:Y:S01]  /*0790*/  IMAD R28, R3.reuse, 0x4, R8 ;  /* 0x00000004031c7824 */ /* 0x040fe200078e0208 */
[----:B------:R-:W-:Y:S01]  /*07a0*/  ISETP.GE.AND P1, PT, R16, UR11, PT ;  /* 0x0000000b10007c0c */ /* 0x000fe2000bf26270 */
[C---:B0-----:R-:W-:Y:S01]  /*07b0*/  IMAD R22, R3.reuse, 0x4, R16 ;  /* 0x0000000403167824 */ /* 0x041fe200078e0210 */
[C---:B------:R-:W-:Y:S01]  /*07c0*/  LEA R24, R3.reuse, R12, 0x2 ;  /* 0x0000000c03187211 */ /* 0x040fe200078e10ff */
[----:B------:R-:W-:-:S03]  /*07d0*/  @!P6 IMAD R25, R3, 0xc, R2 ;  /* 0x0000000c0319e824 */ /* 0x000fc600078e0202 */
[----:B------:R-:W-:-:S13]  /*07e0*/  ISETP.GE.AND P5, PT, R22, UR11, PT ;  /* 0x0000000b16007c0c */ /* 0x000fda000bfa6270 */
[----:B-1----:R-:W0:Y:S01]  /*07f0*/  @!P5 LDC.64 R18, c[0x0][0x380] ;  /* 0x0000e000ff12db82 */ /* 0x002e220000000a00 */
[C---:B------:R-:W-:Y:S01]  /*0800*/  IMAD R11, R3.reuse, 0x4, R11 ;  /* 0x00000004030b7824 */ /* 0x040fe200078e020b */
[C---:B------:R-:W-:Y:S01]  /*0810*/  LEA R26, R3.reuse, R26, 0x2 ;  /* 0x0000001a031a7211 */ /* 0x040fe200078e10ff */
[C---:B------:R-:W-:Y:S01]  /*0820*/  IMAD R5, R3.reuse, 0x4, R5 ;  /* 0x0000000403057824 */ /* 0x040fe200078e0205 */
[C---:B------:R-:W-:Y:S01]  /*0830*/  LEA R10, R3.reuse, R10, 0x2 ;  /* 0x0000000a030a7211 */ /* 0x040fe200078e10ff */
[----:B----4-:R-:W-:Y:S01]  /*0840*/  @!P2 STS [R2+UR10], R23 ;  /* 0x000000170200a988 */ /* 0x010fe2000800080a */
[----:B------:R-:W-:Y:S02]  /*0850*/  ISETP.GE.AND P2, PT, R0, UR11, PT ;  /* 0x0000000b00007c0c */ /* 0x000fe4000bf46270 */
[----:B------:R-:W-:Y:S01]  /*0860*/  LEA R0, R3, R0, 0x2 ;  /* 0x0000000003007211 */ /* 0x000fe200078e10ff */
[----:B-----5:R1:W-:Y:S01]  /*0870*/  @!P3 STS [R9+UR10], R20 ;  /* 0x000000140900b988 */ /* 0x0203e2000800080a */
[----:B------:R-:W-:-:S03]  /*0880*/  ISETP.GE.AND P3, PT, R28, UR11, PT ;  /* 0x0000000b1c007c0c */ /* 0x000fc6000bf66270 */
[----:B--2---:R2:W-:Y:S01]  /*0890*/  @!P4 STS [R13+UR10], R14 ;  /* 0x0000000e0d00c988 */ /* 0x0045e2000800080a */
[----:B------:R-:W-:Y:S01]  /*08a0*/  ISETP.GE.AND P4, PT, R24, UR11, PT ;  /* 0x0000000b18007c0c */ /* 0x000fe2000bf86270 */
[----:B-1----:R-:W1:Y:S02]  /*08b0*/  @!P1 LDC.64 R8, c[0x0][0x380] ;  /* 0x0000e000ff089b82 */ /* 0x002e640000000a00 */
[----:B---3--:R3:W-:Y:S01]  /*08c0*/  @!P6 STS [R25+UR10], R7 ;  /* 0x000000071900e988 */ /* 0x0087e2000800080a */
[----:B------:R-:W-:-:S05]  /*08d0*/  ISETP.GE.AND P6, PT, R0, UR11, PT ;  /* 0x0000000b00007c0c */ /* 0x000fca000bfc6270 */
[----:B--2---:R-:W2:Y:S08]  /*08e0*/  @!P2 LDC.64 R12, c[0x0][0x380] ;  /* 0x0000e000ff0cab82 */ /* 0x004eb00000000a00 */
[----:B------:R-:W4:Y:S08]  /*08f0*/  @!P3 LDC.64 R14, c[0x0][0x380] ;  /* 0x0000e000ff0ebb82 */ /* 0x000f300000000a00 */
[----:B------:R-:W5:Y:S08]  /*0900*/  @!P4 LDC.64 R16, c[0x0][0x380] ;  /* 0x0000e000ff10cb82 */ /* 0x000f700000000a00 */
[----:B------:R-:W3:Y:S01]  /*0910*/  @!P6 LDC.64 R20, c[0x0][0x380] ;  /* 0x0000e000ff14eb82 */ /* 0x000ee20000000a00 */
[----:B-1----:R-:W-:-:S04]  /*0920*/  @!P1 IMAD.WIDE R8, R11, 0x4, R8 ;  /* 0x000000040b089825 */ /* 0x002fc800078e0208 */
[----:B--2---:R-:W-:Y:S01]  /*0930*/  @!P2 IMAD.WIDE R12, R26, 0x4, R12 ;  /* 0x000000041a0ca825 */ /* 0x004fe200078e020c */
[C---:B------:R-:W-:Y:S01]  /*0940*/  LEA R26, R3.reuse, R26, 0x2 ;  /* 0x0000001a031a7211 */ /* 0x040fe200078e10ff */
[----:B------:R1:W2:Y:S02]  /*0950*/  @!P1 LDG.E.CONSTANT R9, desc[UR14][R8.64] ;  /* 0x0000000e08099981 */ /* 0x0002a4000c1e9900 */
[----:B------:R-:W-:Y:S02]  /*0960*/  IMAD R11, R3, 0x4, R11 ;  /* 0x00000004030b7824 */ /* 0x000fe400078e020b */
[----:B----4-:R-:W-:Y:S01]  /*0970*/  @!P3 IMAD.WIDE R14, R5, 0x4, R14 ;  /* 0x00000004050eb825 */ /* 0x010fe200078e020e */
[----:B------:R4:W2:Y:S03]  /*0980*/  @!P2 LDG.E.CONSTANT R12, desc[UR14][R12.64] ;  /* 0x0000000e0c0ca981 */ /* 0x0008a6000c1e9900 */
[----:B0-----:R-:W-:-:S02]  /*0990*/  @!P5 IMAD.WIDE R18, R11, 0x4, R18 ;  /* 0x000000040b12d825 */ /* 0x001fc400078e0212 */
[----:B------:R0:W2:Y:S02]  /*09a0*/  @!P3 LDG.E.CONSTANT R14, desc[UR14][R14.64] ;  /* 0x0000000e0e0eb981 */ /* 0x0000a4000c1e9900 */
[----:B-----5:R-:W-:Y:S02]  /*09b0*/  @!P4 IMAD.WIDE R16, R10, 0x4, R16 ;  /* 0x000000040a10c825 */ /* 0x020fe400078e0210 */
[----:B------:R-:W5:Y:S02]  /*09c0*/  @!P5 LDG.E.CONSTANT R19, desc[UR14][R18.64] ;  /* 0x0000000e1213d981 */ /* 0x000f64000c1e9900 */
[----:B---3--:R-:W-:Y:S02]  /*09d0*/  @!P6 IMAD.WIDE R20, R26, 0x4, R20 ;  /* 0x000000041a14e825 */ /* 0x008fe400078e0214 */
[----:B------:R-:W3:Y:S04]  /*09e0*/  @!P4 LDG.E.CONSTANT R16, desc[UR14][R16.64] ;  /* 0x0000000e1010c981 */ /* 0x000ee8000c1e9900 */
[----:B------:R-:W5:Y:S01]  /*09f0*/  @!P6 LDG.E.CONSTANT R20, desc[UR14][R20.64] ;  /* 0x0000000e1414e981 */ /* 0x000f62000c1e9900 */
[----:B------:R-:W-:Y:S01]  /*0a00*/  ULEA UR10, UR16, UR10, 0x4 ;  /* 0x0000000a100a7291 */ /* 0x000fe2000f8e20ff */
[C---:B------:R-:W-:Y:S01]  /*0a10*/  @!P2 IMAD R7, R3.reuse, 0x4, R2 ;  /* 0x000000040307a824 */ /* 0x040fe200078e0202 */
[C---:B-1----:R-:W-:Y:S01]  /*0a20*/  LEA R8, R3.reuse, R28, 0x2 ;  /* 0x0000001c03087211 */ /* 0x042fe200078e10ff */
[C---:B------:R-:W-:Y:S01]  /*0a30*/  IMAD R24, R3.reuse, 0x4, R24 ;  /* 0x0000000403187824 */ /* 0x040fe200078e0218 */
[----:B------:R-:W-:Y:S01]  /*0a40*/  ULEA UR17, UR16, UR10, 0x4 ;  /* 0x0000000a10117291 */ /* 0x000fe2000f8e20ff */
[C-C-:B----4-:R-:W-:Y:S01]  /*0a50*/  @!P3 IMAD R13, R3.reuse, 0x8, R2.reuse ;  /* 0x00000008030db824 */ /* 0x150fe200078e0202 */
[C---:B------:R-:W-:Y:S01]  /*0a60*/  LEA R22, R3.reuse, R22, 0x2 ;  /* 0x0000001603167211 */ /* 0x040fe200078e10ff */
[C---:B------:R-:W-:Y:S01]  /*0a70*/  @!P4 IMAD R23, R3.reuse, 0xc, R2 ;  /* 0x0000000c0317c824 */ /* 0x040fe200078e0202 */
[C---:B0-----:R-:W-:Y:S01]  /*0a80*/  @!P6 LEA R15, R3.reuse, R2, 0x2 ;  /* 0x00000002030fe211 */ /* 0x041fe200078e10ff */
[C---:B------:R-:W-:Y:S01]  /*0a90*/  IMAD R28, R3.reuse, 0x4, R0 ;  /* 0x00000004031c7824 */ /* 0x040fe200078e0200 */
[----:B------:R-:W-:-:S02]  /*0aa0*/  LEA R0, R3, R8, 0x2 ;  /* 0x0000000803007211 */ /* 0x000fc400078e10ff */
[C---:B------:R-:W-:Y:S02]  /*0ab0*/  LEA R11, R3.reuse, R11, 0x2 ;  /* 0x0000000b030b7211 */ /* 0x040fe400078e10ff */
[----:B------:R-:W-:Y:S01]  /*0ac0*/  LEA R26, R3, R26, 0x2 ;  /* 0x0000001a031a7211 */ /* 0x000fe200078e10ff */
[----:B--2---:R0:W-:Y:S01]  /*0ad0*/  @!P1 STS [R2+UR10], R9 ;  /* 0x0000000902009988 */ /* 0x0041e2000800080a */
[----:B------:R-:W-:-:S03]  /*0ae0*/  ISETP.GE.AND P1, PT, R8, UR11, PT ;  /* 0x0000000b08007c0c */ /* 0x000fc6000bf26270 */
[----:B------:R-:W-:Y:S01]  /*0af0*/  @!P2 STS [R7+UR10], R12 ;  /* 0x0000000c0700a988 */ /* 0x000fe2000800080a */
[----:B------:R-:W-:Y:S01]  /*0b00*/  ISETP.GE.AND P2, PT, R24, UR11, PT ;  /* 0x0000000b18007c0c */ /* 0x000fe2000bf46270 */
[----:B------:R-:W-:Y:S02]  /*0b10*/  IMAD R24, R3, 0x4, R24 ;  /* 0x0000000403187824 */ /* 0x000fe400078e0218 */
[----:B------:R1:W-:Y:S01]  /*0b20*/  @!P3 STS [R13+UR10], R14 ;  /* 0x0000000e0d00b988 */ /* 0x0003e2000800080a */
[----:B------:R-:W-:-:S05]  /*0b30*/  ISETP.GE.AND P3, PT, R22, UR11, PT ;  /* 0x0000000b16007c0c */ /* 0x000fca000bf66270 */
[----:B0-----:R-:W0:Y:S01]  /*0b40*/  @!P1 LDC.64 R8, c[0x0][0x380] ;  /* 0x0000e000ff089b82 */ /* 0x001e220000000a00 */
[----:B---3--:R2:W-:Y:S01]  /*0b50*/  @!P4 STS [R23+UR10], R16 ;  /* 0x000000101700c988 */ /* 0x0085e2000800080a */
[----:B------:R-:W-:-:S03]  /*0b60*/  ISETP.GE.AND P4, PT, R28, UR11, PT ;  /* 0x0000000b1c007c0c */ /* 0x000fc6000bf86270 */
[----:B-----5:R-:W-:Y:S01]  /*0b70*/  @!P5 STS [R2+UR17], R19 ;  /* 0x000000130200d988 */ /* 0x020fe20008000811 */
[----:B------:R-:W-:Y:S02]  /*0b80*/  ISETP.GE.AND P5, PT, R0, UR11, PT ;  /* 0x0000000b00007c0c */ /* 0x000fe4000bfa6270 */
[----:B-1----:R-:W1:Y:S01]  /*0b90*/  @!P2 LDC.64 R12, c[0x0][0x380] ;  /* 0x0000e000ff0cab82 */ /* 0x002e620000000a00 */
[----:B------:R3:W-:Y:S01]  /*0ba0*/  @!P6 STS [R15+UR17], R20 ;  /* 0x000000140f00e988 */ /* 0x0007e20008000811 */
[----:B------:R-:W-:-:S06]  /*0bb0*/  ISETP.GE.AND P6, PT, R24, UR11, PT ;  /* 0x0000000b18007c0c */ /* 0x000fcc000bfc6270 */
[----:B--2---:R-:W2:Y:S08]  /*0bc0*/  @!P4 LDC.64 R16, c[0x0][0x380] ;  /* 0x0000e000ff10cb82 */ /* 0x004eb00000000a00 */
[----:B---3--:R-:W3:Y:S08]  /*0bd0*/  @!P3 LDC.64 R14, c[0x0][0x380] ;  /* 0x0000e000ff0ebb82 */ /* 0x008ef00000000a00 */
[----:B------:R-:W4:Y:S08]  /*0be0*/  @!P5 LDC.64 R18, c[0x0][0x380] ;  /* 0x0000e000ff12db82 */ /* 0x000f300000000a00 */
[----:B------:R-:W5:Y:S01]  /*0bf0*/  @!P6 LDC.64 R20, c[0x0][0x380] ;  /* 0x0000e000ff14eb82 */ /* 0x000f620000000a00 */
[C---:B------:R-:W-:Y:S01]  /*0c00*/  LEA R7, R3.reuse, R5, 0x2 ;  /* 0x0000000503077211 */ /* 0x040fe200078e10ff */
[----:B------:R-:W-:-:S04]  /*0c10*/  IMAD R23, R3, 0x4, R10 ;  /* 0x0000000403177824 */ /* 0x000fc800078e020a */
[----:B0-----:R-:W-:Y:S01]  /*0c20*/  @!P1 IMAD.WIDE R8, R7, 0x4, R8 ;  /* 0x0000000407089825 */ /* 0x001fe200078e0208 */
[----:B------:R-:W-:-:S03]  /*0c30*/  LEA R10, R3, R23, 0x2 ;  /* 0x00000017030a7211 */ /* 0x000fc600078e10ff */
[----:B------:R-:W-:Y:S01]  /*0c40*/  IMAD R7, R3, 0x4, R7 ;  /* 0x0000000403077824 */ /* 0x000fe200078e0207 */
[----:B------:R0:W5:Y:S01]  /*0c50*/  @!P1 LDG.E.CONSTANT R5, desc[UR14][R8.64] ;  /* 0x0000000e08059981 */ /* 0x000162000c1e9900 */
[----:B-1----:R-:W-:-:S04]  /*0c60*/  @!P2 IMAD.WIDE R12, R23, 0x4, R12 ;  /* 0x00000004170ca825 */ /* 0x002fc800078e020c */
[----:B---3--:R-:W-:Y:S02]  /*0c70*/  @!P3 IMAD.WIDE R14, R11, 0x4, R14 ;  /* 0x000000040b0eb825 */ /* 0x008fe400078e020e */
[----:B------:R1:W3:Y:S02]  /*0c80*/  @!P2 LDG.E.CONSTANT R12, desc[UR14][R12.64] ;  /* 0x0000000e0c0ca981 */ /* 0x0002e4000c1e9900 */
[----:B--2---:R-:W-:Y:S02]  /*0c90*/  @!P4 IMAD.WIDE R16, R26, 0x4, R16 ;  /* 0x000000041a10c825 */ /* 0x004fe400078e0210 */
[----:B------:R-:W2:Y:S02]  /*0ca0*/  @!P3 LDG.E.CONSTANT R15, desc[UR14][R14.64] ;  /* 0x0000000e0e0fb981 */ /* 0x000ea4000c1e9900 */
[----:B----4-:R-:W-:Y:S02]  /*0cb0*/  @!P5 IMAD.WIDE R18, R7, 0x4, R18 ;  /* 0x000000040712d825 */ /* 0x010fe400078e0212 */
[----:B------:R4:W2:Y:S02]  /*0cc0*/  @!P4 LDG.E.CONSTANT R17, desc[UR14][R16.64] ;  /* 0x0000000e1011c981 */ /* 0x0008a4000c1e9900 */
[----:B-----5:R-:W-:-:S02]  /*0cd0*/  @!P6 IMAD.WIDE R20, R10, 0x4, R20 ;  /* 0x000000040a14e825 */ /* 0x020fc400078e0214 */
[----:B------:R-:W5:Y:S04]  /*0ce0*/  @!P5 LDG.E.CONSTANT R18, desc[UR14][R18.64] ;  /* 0x0000000e1212d981 */ /* 0x000f68000c1e9900 */
[----:B------:R-:W5:Y:S01]  /*0cf0*/  @!P6 LDG.E.CONSTANT R20, desc[UR14][R20.64] ;  /* 0x0000000e1414e981 */ /* 0x000f62000c1e9900 */
[----:B------:R-:W-:Y:S02]  /*0d00*/  UIADD3 UR9, UPT, UPT, UR9, 0x10, URZ ;  /* 0x0000001009097890 */ /* 0x000fe4000fffe0ff */
[----:B------:R-:W-:Y:S02]  /*0d10*/  ULEA UR10, UR16, UR17, 0x4 ;  /* 0x00000011100a7291 */ /* 0x000fe4000f8e20ff */
[----:B------:R-:W-:Y:S01]  /*0d20*/  UISETP.GE.AND UP0, UPT, UR9, -0xc, UPT ;  /* 0xfffffff40900788c */ /* 0x000fe2000bf06270 */
[CC--:B0-----:R-:W-:Y:S01]  /*0d30*/  @!P1 LEA R8, R3.reuse, R2.reuse, 0x3 ;  /* 0x0000000203089211 */ /* 0x0c1fe200078e18ff */
[C-C-:B------:R-:W-:Y:S01]  /*0d40*/  @!P2 IMAD R9, R3.reuse, 0xc, R2.reuse ;  /* 0x0000000c0309a824 */ /* 0x140fe200078e0202 */
[C---:B------:R-:W-:Y:S01]  /*0d50*/  @!P5 LEA R25, R3.reuse, R2, 0x3 ;  /* 0x000000020319d211 */ /* 0x040fe200078e18ff */
[----:B------:R-:W-:-:S02]  /*0d60*/  @!P4 IMAD R23, R3, 0x4, R2 ;  /* 0x000000040317c824 */ /* 0x000fc400078e0202 */
[C---:B-1----:R-:W-:Y:S01]  /*0d70*/  @!P6 IMAD R13, R3.reuse, 0xc, R2 ;  /* 0x0000000c030de824 */ /* 0x042fe200078e0202 */
[C---:B----4-:R-:W-:Y:S01]  /*0d80*/  LEA R16, R3.reuse, R22, 0x2 ;  /* 0x0000001603107211 */ /* 0x050fe200078e10ff */
[C---:B------:R-:W-:Y:S01]  /*0d90*/  IMAD R28, R3.reuse, 0x4, R28 ;  /* 0x00000004031c7824 */ /* 0x040fe200078e021c */
[C---:B------:R-:W-:Y:S01]  /*0da0*/  LEA R26, R3.reuse, R26, 0x2 ;  /* 0x0000001a031a7211 */ /* 0x040fe200078e10ff */
[C---:B------:R-:W-:Y:S02]  /*0db0*/  IMAD R11, R3.reuse, 0x4, R11 ;  /* 0x00000004030b7824 */ /* 0x040fe400078e020b */
[C---:B------:R-:W-:Y:S01]  /*0dc0*/  IMAD R10, R3.reuse, 0x4, R10 ;  /* 0x00000004030a7824 */ /* 0x040fe200078e020a */
[----:B------:R0:W-:Y:S04]  /*0dd0*/  @!P1 STS [R8+UR17], R5 ;  /* 0x0000000508009988 */ /* 0x0001e80008000811 */
[----:B---3--:R1:W-:Y:S01]  /*0de0*/  @!P2 STS [R9+UR17], R12 ;  /* 0x0000000c0900a988 */ /* 0x0083e20008000811 */
[----:B0-----:R-:W-:-:S03]  /*0df0*/  LEA R8, R3, R0, 0x2 ;  /* 0x0000000003087211 */ /* 0x001fc600078e10ff */
[----:B--2---:R2:W-:Y:S01]  /*0e00*/  @!P3 STS [R2+UR10], R15 ;  /* 0x0000000f0200b988 */ /* 0x0045e2000800080a */
[----:B------:R-:W-:-:S03]  /*0e10*/  LEA R5, R3, R7, 0x2 ;  /* 0x0000000703057211 */ /* 0x000fc600078e10ff */
[----:B------:R2:W-:Y:S01]  /*0e20*/  @!P4 STS [R23+UR10], R17 ;  /* 0x000000111700c988 */ /* 0x0005e2000800080a */
[----:B-1----:R-:W-:-:S03]  /*0e30*/  LEA R12, R3, R24, 0x2 ;  /* 0x00000018030c7211 */ /* 0x002fc600078e10ff */
[----:B-----5:R2:W-:Y:S04]  /*0e40*/  @!P5 STS [R25+UR10], R18 ;  /* 0x000000121900d988 */ /* 0x0205e8000800080a */
[----:B------:R2:W-:Y:S01]  /*0e50*/  @!P6 STS [R13+UR10], R20 ;  /* 0x000000140d00e988 */ /* 0x0005e2000800080a */
[----:B------:R-:W-:Y:S01]  /*0e60*/  ULEA UR10, UR16, UR10, 0x4 ;  /* 0x0000000a100a7291 */ /* 0x000fe2000f8e20ff */
[----:B------:R-:W-:Y:S11]  /*0e70*/  BRA.U !UP0, `(.L_x_4) ;  /* 0xfffffff508f47547 */ /* 0x000ff6000b83ffff */
[----:B------:R-:W-:-:S07]  /*0e80*/  MOV R7, UR12 ;  /* 0x0000000c00077c02 */ /* 0x000fce0008000f00 */
.L_x_3:
[----:B------:R-:W-:-:S04]  /*0e90*/  UIADD3 UR12, UPT, UPT, -UR9, URZ, URZ ;  /* 0x000000ff090c7290 */ /* 0x000fc8000fffe1ff */
[----:B------:R-:W-:-:S09]  /*0ea0*/  UISETP.GT.AND UP0, UPT, UR12, 0x4, UPT ;  /* 0x000000040c00788c */ /* 0x000fd2000bf04270 */
[----:B------:R-:W-:Y:S05]  /*0eb0*/  BRA.U !UP0, `(.L_x_5) ;  /* 0x00000005080c7547 */ /* 0x000fea000b800000 */
[----:B------:R-:W-:-:S13]  /*0ec0*/  ISETP.GE.AND P3, PT, R16, UR11, PT ;  /* 0x0000000b10007c0c */ /* 0x000fda000bf66270 */
[----:B--2---:R-:W0:Y:S02]  /*0ed0*/  @!P3 LDC.64 R18, c[0x0][0x380] ;  /* 0x0000e000ff12bb82 */ /* 0x004e240000000a00 */
[----:B0-----:R-:W-:-:S06]  /*0ee0*/  @!P3 IMAD.WIDE R18, R11, 0x4, R18 ;  /* 0x000000040b12b825 */ /* 0x001fcc00078e0212 */
[----:B------:R-:W2:Y:S01]  /*0ef0*/  @!P3 LDG.E.CONSTANT R19, desc[UR14][R18.64] ;  /* 0x0000000e1213b981 */ /* 0x000ea2000c1e9900 */
[----:B------:R-:W-:Y:S01]  /*0f00*/  ISETP.GE.AND P2, PT, R28, UR11, PT ;  /* 0x0000000b1c007c0c */ /* 0x000fe2000bf46270 */
[C---:B------:R-:W-:Y:S01]  /*0f10*/  IMAD R28, R3.reuse, 0x4, R28 ;  /* 0x00000004031c7824 */ /* 0x040fe200078e021c */
[----:B------:R-:W-:Y:S02]  /*0f20*/  ISETP.GE.AND P1, PT, R8, UR11, PT ;  /* 0x0000000b08007c0c */ /* 0x000fe4000bf26270 */
[C---:B------:R-:W-:Y:S02]  /*0f30*/  LEA R0, R3.reuse, R16, 0x2 ;  /* 0x0000001003007211 */ /* 0x040fe400078e10ff */
[----:B------:R-:W-:Y:S02]  /*0f40*/  ISETP.GE.AND P0, PT, R12, UR11, PT ;  /* 0x0000000b0c007c0c */ /* 0x000fe4000bf06270 */
[C---:B------:R-:W-:Y:S02]  /*0f50*/  LEA R8, R3.reuse, R8, 0x2 ;  /* 0x0000000803087211 */ /* 0x040fe400078e10ff */
[----:B------:R-:W-:-:S02]  /*0f60*/  LEA R12, R3, R12, 0x2 ;  /* 0x0000000c030c7211 */ /* 0x000fc400078e10ff */
[----:B------:R-:W-:Y:S01]  /*0f70*/  ISETP.GE.AND P4, PT, R28, UR11, PT ;  /* 0x0000000b1c007c0c */ /* 0x000fe2000bf86270 */
[----:B------:R-:W0:Y:S01]  /*0f80*/  @!P2 LDC.64 R14, c[0x0][0x380] ;  /* 0x0000e000ff0eab82 */ /* 0x000e220000000a00 */
[----:B------:R-:W-:Y:S02]  /*0f90*/  ISETP.GE.AND P5, PT, R8, UR11, PT ;  /* 0x0000000b08007c0c */ /* 0x000fe4000bfa6270 */
[----:B------:R-:W-:-:S05]  /*0fa0*/  ISETP.GE.AND P6, PT, R12, UR11, PT ;  /* 0x0000000b0c007c0c */ /* 0x000fca000bfc6270 */
[----:B------:R-:W1:Y:S08]  /*0fb0*/  @!P1 LDC.64 R24, c[0x0][0x380] ;  /* 0x0000e000ff189b82 */ /* 0x000e700000000a00 */
[----:B------:R-:W3:Y:S01]  /*0fc0*/  @!P0 LDC.64 R22, c[0x0][0x380] ;  /* 0x0000e000ff168b82 */ /* 0x000ee20000000a00 */
[----:B0-----:R-:W-:-:S07]  /*0fd0*/  @!P2 IMAD.WIDE R14, R26, 0x4, R14 ;  /* 0x000000041a0ea825 */ /* 0x001fce00078e020e */
[----:B------:R-:W0:Y:S01]  /*0fe0*/  @!P4 LDC.64 R16, c[0x0][0x380] ;  /* 0x0000e000ff10cb82 */ /* 0x000e220000000a00 */
[----:B------:R4:W5:Y:S07]  /*0ff0*/  @!P2 LDG.E.CONSTANT R9, desc[UR14][R14.64] ;  /* 0x0000000e0e09a981 */ /* 0x00096e000c1e9900 */
[----:B------:R-:W4:Y:S01]  /*1000*/  @!P5 LDC.64 R20, c[0x0][0x380] ;  /* 0x0000e000ff14db82 */ /* 0x000f220000000a00 */
[----:B-1----:R-:W-:Y:S01]  /*1010*/  @!P1 IMAD.WIDE R24, R5, 0x4, R24 ;  /* 0x0000000405189825 */ /* 0x002fe200078e0218 */
[----:B------:R-:W-:-:S02]  /*1020*/  LEA R26, R3, R26, 0x2 ;  /* 0x0000001a031a7211 */ /* 0x000fc400078e10ff */
[C---:B------:R-:W-:Y:S01]  /*1030*/  LEA R5, R3.reuse, R5, 0x2 ;  /* 0x0000000503057211 */ /* 0x040fe200078e10ff */
[C---:B------:R-:W-:Y:S02]  /*1040*/  IMAD R11, R3.reuse, 0x4, R11 ;  /* 0x00000004030b7824 */ /* 0x040fe400078e020b */
[----:B---3--:R-:W-:Y:S01]  /*1050*/  @!P0 IMAD.WIDE R22, R10, 0x4, R22 ;  /* 0x000000040a168825 */ /* 0x008fe200078e0216 */
[----:B------:R1:W3:Y:S03]  /*1060*/  @!P1 LDG.E.CONSTANT R24, desc[UR14][R24.64] ;  /* 0x0000000e18189981 */ /* 0x0002e6000c1e9900 */
[----:B------:R-:W-:Y:S02]  /*1070*/  IMAD R10, R3, 0x4, R10 ;  /* 0x00000004030a7824 */ /* 0x000fe400078e020a */
[----:B------:R1:W3:Y:S01]  /*1080*/  @!P0 LDG.E.CONSTANT R22, desc[UR14][R22.64] ;  /* 0x0000000e16168981 */ /* 0x0002e2000c1e9900 */
[----:B0-----:R-:W-:-:S06]  /*1090*/  @!P4 IMAD.WIDE R16, R26, 0x4, R16 ;  /* 0x000000041a10c825 */ /* 0x001fcc00078e0210 */
[----:B------:R-:W3:Y:S01]  /*10a0*/  @!P4 LDG.E.CONSTANT R17, desc[UR14][R16.64] ;  /* 0x0000000e1011c981 */ /* 0x000ee2000c1e9900 */
[----:B----4-:R-:W-:-:S06]  /*10b0*/  @!P5 IMAD.WIDE R20, R5, 0x4, R20 ;  /* 0x000000040514d825 */ /* 0x010fcc00078e0214 */
[----:B------:R-:W4:Y:S04]  /*10c0*/  @!P5 LDG.E.CONSTANT R20, desc[UR14][R20.64] ;  /* 0x0000000e1414d981 */ /* 0x000f28000c1e9900 */
[----:B--2---:R0:W-:Y:S01]  /*10d0*/  @!P3 STS [R2+UR10], R19 ;  /* 0x000000130200b988 */ /* 0x0041e2000800080a */
[----:B------:R-:W-:Y:S01]  /*10e0*/  ISETP.GE.AND P3, PT, R0, UR11, PT ;  /* 0x0000000b00007c0c */ /* 0x000fe2000bf66270 */
[----:B0-----:R-:W0:-:S12]  /*10f0*/  @!P6 LDC.64 R18, c[0x0][0x380] ;  /* 0x0000e000ff12eb82 */ /* 0x001e180000000a00 */
[----:B------:R-:W2:Y:S01]  /*1100*/  @!P3 LDC.64 R14, c[0x0][0x380] ;  /* 0x0000e000ff0ebb82 */ /* 0x000ea20000000a00 */
[----:B0-----:R-:W-:-:S06]  /*1110*/  @!P6 IMAD.WIDE R18, R10, 0x4, R18 ;  /* 0x000000040a12e825 */ /* 0x001fcc00078e0212 */
[----:B------:R-:W4:Y:S01]  /*1120*/  @!P6 LDG.E.CONSTANT R18, desc[UR14][R18.64] ;  /* 0x0000000e1212e981 */ /* 0x000f22000c1e9900 */
[----:B--2---:R-:W-:-:S06]  /*1130*/  @!P3 IMAD.WIDE R14, R11, 0x4, R14 ;  /* 0x000000040b0eb825 */ /* 0x004fcc00078e020e */
[----:B------:R0:W2:Y:S01]  /*1140*/  @!P3 LDG.E.CONSTANT R15, desc[UR14][R14.64] ;  /* 0x0000000e0e0fb981 */ /* 0x0000a2000c1e9900 */
[----:B------:R-:W-:Y:S01]  /*1150*/  ULEA UR12, UR16, UR10, 0x4 ;  /* 0x0000000a100c7291 */ /* 0x000fe2000f8e20ff */
[CC--:B------:R-:W-:Y:S01]  /*1160*/  @!P2 LEA R13, R3.reuse, R2.reuse, 0x2 ;  /* 0x00000002030da211 */ /* 0x0c0fe200078e10ff */
[C-C-:B-1----:R-:W-:Y:S01]  /*1170*/  @!P0 IMAD R25, R3.reuse, 0xc, R2.reuse ;  /* 0x0000000c03198824 */ /* 0x142fe200078e0202 */
[CC--:B------:R-:W-:Y:S01]  /*1180*/  @!P1 LEA R23, R3.reuse, R2.reuse, 0x3 ;  /* 0x0000000203179211 */ /* 0x0c0fe200078e18ff */
[C-C-:B------:R-:W-:Y:S01]  /*1190*/  @!P4 IMAD R27, R3.reuse, 0x4, R2.reuse ;  /* 0x00000004031bc824 */ /* 0x140fe200078e0202 */
[C---:B------:R-:W-:Y:S01]  /*11a0*/  @!P5 LEA R29, R3.reuse, R2, 0x3 ;  /* 0x00000002031dd211 */ /* 0x040fe200078e18ff */
[----:B-----5:R1:W-:Y:S01]  /*11b0*/  @!P2 STS [R13+UR10], R9 ;  /* 0x000000090d00a988 */ /* 0x0203e2000800080a */
[----:B0-----:R-:W-:-:S03]  /*11c0*/  @!P6 IMAD R14, R3, 0xc, R2 ;  /* 0x0000000c030ee824 */ /* 0x001fc600078e0202 */
[----:B---3--:R1:W-:Y:S04]  /*11d0*/  @!P1 STS [R23+UR10], R24 ;  /* 0x0000001817009988 */ /* 0x0083e8000800080a */
[----:B------:R1:W-:Y:S01]  /*11e0*/  @!P0 STS [R25+UR10], R22 ;  /* 0x0000001619008988 */ /* 0x0003e2000800080a */
[----:B------:R-:W-:Y:S01]  /*11f0*/  UIADD3 UR9, UPT, UPT, UR9, 0x4, URZ ;  /* 0x0000000409097890 */ /* 0x000fe2000fffe0ff */
[----:B------:R-:W-:Y:S01]  /*1200*/  PLOP3.LUT P0, PT, PT, PT, PT, 0x8, 0x80 ;  /* 0x000000000080781c */ /* 0x000fe20003f0e170 */
[C---:B------:R-:W-:Y:S01]  /*1210*/  IMAD R28, R3.reuse, 0x4, R28 ;  /* 0x00000004031c7824 */ /* 0x040fe200078e021c */
[C---:B------:R-:W-:Y:S01]  /*1220*/  LEA R16, R3.reuse, R0, 0x2 ;  /* 0x0000000003107211 */ /* 0x040fe200078e10ff */
[C---:B------:R-:W-:Y:S01]  /*1230*/  IMAD R11, R3.reuse, 0x4, R11 ;  /* 0x00000004030b7824 */ /* 0x040fe200078e020b */
[C---:B------:R-:W-:Y:S01]  /*1240*/  LEA R8, R3.reuse, R8, 0x2 ;  /* 0x0000000803087211 */ /* 0x040fe200078e10ff */
[C---:B------:R-:W-:Y:S01]  /*1250*/  IMAD R10, R3.reuse, 0x4, R10 ;  /* 0x00000004030a7824 */ /* 0x040fe200078e020a */
[----:B------:R-:W-:-:S02]  /*1260*/  LEA R12, R3, R12, 0x2 ;  /* 0x0000000c030c7211 */ /* 0x000fc400078e10ff */
[C---:B------:R-:W-:Y:S02]  /*1270*/  LEA R26, R3.reuse, R26, 0x2 ;  /* 0x0000001a031a7211 */ /* 0x040fe400078e10ff */
[----:B------:R-:W-:Y:S01]  /*1280*/  LEA R5, R3, R5, 0x2 ;  /* 0x0000000503057211 */ /* 0x000fe200078e10ff */
[----:B------:R-:W-:Y:S02]  /*1290*/  UIADD3 UR9, UPT, UPT, UR9, 0x4, URZ ;  /* 0x0000000409097890 */ /* 0x000fe4000fffe0ff */
[----:B------:R-:W-:Y:S02]  /*12a0*/  ULEA UR10, UR16, UR12, 0x4 ;  /* 0x0000000c100a7291 */ /* 0x000fe4000f8e20ff */
[----:B--2---:R1:W-:Y:S04]  /*12b0*/  @!P3 STS [R2+UR12], R15 ;  /* 0x0000000f0200b988 */ /* 0x0043e8000800080c */
[----:B------:R1:W-:Y:S04]  /*12c0*/  @!P4 STS [R27+UR12], R17 ;  /* 0x000000111b00c988 */ /* 0x0003e8000800080c */
[----:B----4-:R1:W-:Y:S04]  /*12d0*/  @!P5 STS [R29+UR12], R20 ;  /* 0x000000141d00d988 */ /* 0x0103e8000800080c */
[----:B------:R1:W-:Y:S02]  /*12e0*/  @!P6 STS [R14+UR12], R18 ;  /* 0x000000120e00e988 */ /* 0x0003e4000800080c */
.L_x_5:
[----:B------:R-:W-:-:S13]  /*12f0*/  ISETP.EQ.AND P1, PT, RZ, UR9, PT ;  /* 0x00000009ff007c0c */ /* 0x000fda000bf22270 */
[----:B------:R-:W-:Y:S05]  /*1300*/  @!P0 BRA P1, `(.L_x_1) ;  /* 0x0000000000988947 */ /* 0x000fea0000800000 */
.L_x_2:
[----:B------:R-:W0:Y:S01]  /*1310*/  LDCU UR11, c[0x0][0x3a0] ;  /* 0x00007400ff0b77ac */ /* 0x000e220008000800 */
[----:B------:R-:W-:-:S12]  /*1320*/  ULOP3.LUT UR12, UR8, 0x7ffffffc, URZ, 0xc0, !UPT ;  /* 0x7ffffffc080c7892 */ /* 0x000fd8000f8ec0ff */
.L_x_6:
[----:B0-----:R-:W-:Y:S02]  /*1330*/  ISETP.GE.AND P0, PT, R16, UR11, PT ;  /* 0x0000000b10007c0c */ /* 0x001fe4000bf06270 */
[----:B------:R-:W-:Y:S02]  /*1340*/  ISETP.GE.AND P1, PT, R28, UR11, PT ;  /* 0x0000000b1c007c0c */ /* 0x000fe4000bf26270 */
[----:B------:R-:W-:Y:S02]  /*1350*/  ISETP.GE.AND P2, PT, R8, UR11, PT ;  /* 0x0000000b08007c0c */ /* 0x000fe4000bf46270 */
[----:B------:R-:W-:-:S07]  /*1360*/  ISETP.GE.AND P3, PT, R12, UR11, PT ;  /* 0x0000000b0c007c0c */ /* 0x000fce000bf66270 */
[----:B-12-4-:R-:W0:Y:S08]  /*1370*/  @!P0 LDC.64 R22, c[0x0][0x380] ;  /* 0x0000e000ff168b82 */ /* 0x016e300000000a00 */
[----:B------:R-:W1:Y:S08]  /*1380*/  @!P1 LDC.64 R20, c[0x0][0x380] ;  /* 0x0000e000ff149b82 */ /* 0x000e700000000a00 */
[----:B------:R-:W2:Y:S08]  /*1390*/  @!P2 LDC.64 R14, c[0x0][0x380] ;  /* 0x0000e000ff0eab82 */ /* 0x000eb00000000a00 */
[----:B------:R-:W3:Y:S01]  /*13a0*/  @!P3 LDC.64 R18, c[0x0][0x380] ;  /* 0x0000e000ff12bb82 */ /* 0x000ee20000000a00 */
[----:B0-----:R-:W-:-:S06]  /*13b0*/  @!P0 IMAD.WIDE R22, R11, 0x4, R22 ;  /* 0x000000040b168825 */ /* 0x001fcc00078e0216 */
[----:B------:R-:W4:Y:S01]  /*13c0*/  @!P0 LDG.E.CONSTANT R23, desc[UR14][R22.64] ;  /* 0x0000000e16178981 */ /* 0x000f22000c1e9900 */
[----:B-1----:R-:W-:-:S06]  /*13d0*/  @!P1 IMAD.WIDE R20, R26, 0x4, R20 ;  /* 0x000000041a149825 */ /* 0x002fcc00078e0214 */
[----:B------:R-:W5:Y:S01]  /*13e0*/  @!P1 LDG.E.CONSTANT R20, desc[UR14][R20.64] ;  /* 0x0000000e14149981 */ /* 0x000f62000c1e9900 */
[----:B--2---:R-:W-:-:S06]  /*13f0*/  @!P2 IMAD.WIDE R14, R5, 0x4, R14 ;  /* 0x00000004050ea825 */ /* 0x004fcc00078e020e */
[----:B------:R-:W2:Y:S01]  /*1400*/  @!P2 LDG.E.CONSTANT R14, desc[UR14][R14.64] ;  /* 0x0000000e0e0ea981 */ /* 0x000ea2000c1e9900 */
[----:B---3--:R-:W-:-:S06]  /*1410*/  @!P3 IMAD.WIDE R18, R10, 0x4, R18 ;  /* 0x000000040a12b825 */ /* 0x008fcc00078e0212 */
[----:B------:R-:W3:Y:S01]  /*1420*/  @!P3 LDG.E.CONSTANT R18, desc[UR14][R18.64] ;  /* 0x0000000e1212b981 */ /* 0x000ee2000c1e9900 */
[----:B------:R-:W-:-:S04]  /*1430*/  UIADD3 UR9, UPT, UPT, UR9, 0x4, URZ ;  /* 0x0000000409097890 */ /* 0x000fc8000fffe0ff */
[----:B------:R-:W-:Y:S01]  /*1440*/  UISETP.NE.AND UP0, UPT, UR9, URZ, UPT ;  /* 0x000000ff0900728c */ /* 0x000fe2000bf05270 */
[CC--:B------:R-:W-:Y:S01]  /*1450*/  @!P1 LEA R7, R3.reuse, R2.reuse, 0x2 ;  /* 0x0000000203079211 */ /* 0x0c0fe200078e10ff */
[C---:B------:R-:W-:Y:S01]  /*1460*/  @!P3 IMAD R13, R3.reuse, 0xc, R2 ;  /* 0x0000000c030db824 */ /* 0x040fe200078e0202 */
[C---:B------:R-:W-:Y:S01]  /*1470*/  @!P2 LEA R9, R3.reuse, R2, 0x3 ;  /* 0x000000020309a211 */ /* 0x040fe200078e18ff */
[C---:B------:R-:W-:Y:S01]  /*1480*/  IMAD R28, R3.reuse, 0x4, R28 ;  /* 0x00000004031c7824 */ /* 0x040fe200078e021c */
[C---:B------:R-:W-:Y:S01]  /*1490*/  LEA R8, R3.reuse, R8, 0x2 ;  /* 0x0000000803087211 */ /* 0x040fe200078e10ff */
[C---:B------:R-:W-:Y:S01]  /*14a0*/  IMAD R16, R3.reuse, 0x4, R16 ;  /* 0x0000000403107824 */ /* 0x040fe200078e0210 */
[C---:B------:R-:W-:Y:S01]  /*14b0*/  LEA R12, R3.reuse, R12, 0x2 ;  /* 0x0000000c030c7211 */ /* 0x040fe200078e10ff */
[C---:B------:R-:W-:Y:S01]  /*14c0*/  IMAD R5, R3.reuse, 0x4, R5 ;  /* 0x0000000403057824 */ /* 0x040fe200078e0205 */
[C---:B------:R-:W-:Y:S02]  /*14d0*/  LEA R11, R3.reuse, R11, 0x2 ;  /* 0x0000000b030b7211 */ /* 0x040fe400078e10ff */
[----:B------:R-:W-:-:S02]  /*14e0*/  LEA R26, R3, R26, 0x2 ;  /* 0x0000001a031a7211 */ /* 0x000fc400078e10ff */
[----:B------:R-:W-:Y:S01]  /*14f0*/  LEA R10, R3, R10, 0x2 ;  /* 0x0000000a030a7211 */ /* 0x000fe200078e10ff */
[----:B----4-:R4:W-:Y:S04]  /*1500*/  @!P0 STS [R2+UR10], R23 ;  /* 0x0000001702008988 */ /* 0x0109e8000800080a */
[----:B-----5:R4:W-:Y:S04]  /*1510*/  @!P1 STS [R7+UR10], R20 ;  /* 0x0000001407009988 */ /* 0x0209e8000800080a */
[----:B--2---:R4:W-:Y:S04]  /*1520*/  @!P2 STS [R9+UR10], R14 ;  /* 0x0000000e0900a988 */ /* 0x0049e8000800080a */
[----:B---3--:R4:W-:Y:S01]  /*1530*/  @!P3 STS [R13+UR10], R18 ;  /* 0x000000120d00b988 */ /* 0x0089e2000800080a */
[----:B------:R-:W-:Y:S01]  /*1540*/  ULEA UR10, UR16, UR10, 0x4 ;  /* 0x0000000a100a7291 */ /* 0x000fe2000f8e20ff */
[----:B------:R-:W-:Y:S11]  /*1550*/  BRA.U UP0, `(.L_x_6) ;  /* 0xfffffffd00747547 */ /* 0x000ff6000b83ffff */
[----:B----4-:R-:W-:-:S07]  /*1560*/  MOV R7, UR12 ;  /* 0x0000000c00077c02 */ /* 0x010fce0008000f00 */
.L_x_1:
[----:B------:R-:W-:Y:S02]  /*1570*/  UISETP.NE.AND UP0, UPT, UR4, URZ, UPT ;  /* 0x000000ff0400728c */ /* 0x000fe4000bf05270 */
[----:B------:R-:W-:-:S07]  /*1580*/  UISETP.GE.U32.AND UP1, UPT, UR8, 0x4, UPT ;  /* 0x000000040800788c */ /* 0x000fce000bf26070 */
[----:B------:R-:W-:Y:S05]  /*1590*/  BRA.U !UP0, `(.L_x_7) ;  /* 0x0000000108587547 */ /* 0x000fea000b800000 */
[----:B------:R-:W3:Y:S01]  /*15a0*/  S2UR UR9, SR_CgaCtaId ;  /* 0x00000000000979c3 */ /* 0x000ee20000008800 */
[----:B------:R-:W-:Y:S01]  /*15b0*/  UMOV UR5, 0x400 ;  /* 0x0000040000057882 */ /* 0x000fe20000000000 */
[----:B------:R-:W-:Y:S01]  /*15c0*/  IMAD R7, R7, UR16, R6 ;  /* 0x0000001007077c24 */ /* 0x000fe2000f8e0206 */
[----:B------:R-:W4:Y:S01]  /*15d0*/  LDCU UR10, c[0x0][0x3a0] ;  /* 0x00007400ff0a77ac */ /* 0x000f220008000800 */
[----:B------:R-:W-:-:S04]  /*15e0*/  IMAD.U32 R0, RZ, RZ, UR11 ;  /* 0x0000000bff007e24 */ /* 0x000fc8000f8e00ff */
[----:B------:R-:W-:Y:S01]  /*15f0*/  IMAD R5, R0, UR13, R7 ;  /* 0x0000000d00057c24 */ /* 0x000fe2000f8e0207 */
[----:B---3--:R-:W-:Y:S02]  /*1600*/  ULEA UR5, UR9, UR5, 0x18 ;  /* 0x0000000509057291 */ /* 0x008fe4000f8ec0ff */
[----:B------:R-:W-:-:S04]  /*1610*/  UIADD3 UR9, UPT, UPT, -UR4, URZ, URZ ;  /* 0x000000ff04097290 */ /* 0x000fc8000fffe1ff */
[----:B----4-:R-:W-:-:S08]  /*1620*/  LEA R0, R7, UR5, 0x2 ;  /* 0x0000000507007c11 */ /* 0x010fd0000f8e10ff */
.L_x_8:
[----:B------:R-:W-:Y:S02]  /*1630*/  UMOV UR11, UR10 ;  /* 0x0000000a000b7c82 */ /* 0x000fe40008000000 */
[----:B------:R-:W-:-:S13]  /*1640*/  ISETP.GE.AND P0, PT, R7, UR11, PT ;  /* 0x0000000b07007c0c */ /* 0x000fda000bf06270 */
[----:B012---:R-:W0:Y:S02]  /*1650*/  @!P0 LDC.64 R2, c[0x0][0x380] ;  /* 0x0000e000ff028b82 */ /* 0x007e240000000a00 */
[----:B0-----:R-:W-:-:S06]  /*1660*/  @!P0 IMAD.WIDE R2, R5, 0x4, R2 ;  /* 0x0000000405028825 */ /* 0x001fcc00078e0202 */
[----:B------:R-:W2:Y:S01]  /*1670*/  @!P0 LDG.E.CONSTANT R3, desc[UR14][R2.64] ;  /* 0x0000000e02038981 */ /* 0x000ea2000c1e9900 */
[----:B------:R-:W0:Y:S01]  /*1680*/  LDC R9, c[0x0][0x360] ;  /* 0x0000d800ff097b82 */ /* 0x000e220000000800 */
[----:B------:R-:W-:Y:S01]  /*1690*/  UIADD3 UR9, UPT, UPT, UR9, 0x1, URZ ;  /* 0x0000000109097890 */ /* 0x000fe2000fffe0ff */
[----:B------:R-:W-:Y:S01]  /*16a0*/  IADD3 R7, PT, PT, R7, UR16, RZ ;  /* 0x0000001007077c10 */ /* 0x000fe2000fffe0ff */
[----:B------:R-:W-:Y:S02]  /*16b0*/  VIADD R5, R5, UR16 ;  /* 0x0000001005057c36 */ /* 0x000fe40008000000 */
[----:B------:R-:W-:Y:S01]  /*16c0*/  UISETP.NE.AND UP0, UPT, UR9, URZ, UPT ;  /* 0x000000ff0900728c */ /* 0x000fe2000bf05270 */
[----:B--2---:R0:W-:Y:S02]  /*16d0*/  @!P0 STS [R0], R3 ;  /* 0x0000000300008388 */ /* 0x0041e40000000800 */
[----:B0-----:R-:W-:-:S06]  /*16e0*/  LEA R0, R9, R0, 0x2 ;  /* 0x0000000009007211 */ /* 0x001fcc00078e10ff */
[----:B------:R-:W-:Y:S05]  /*16f0*/  BRA.U UP0, `(.L_x_8) ;  /* 0xfffffffd00cc7547 */ /* 0x000fea000b83ffff */
.L_x_7:
[----:B012---:R-:W-:Y:S01]  /*1700*/  HFMA2 R2, -RZ, RZ, 0, 0 ;  /* 0x00000000ff027431 */ /* 0x007fe200000001ff */
[----:B------:R-:W-:Y:S06]  /*1710*/  BRA.U !UP1, `(.L_x_9) ;  /* 0x0000001109407547 */ /* 0x000fec000b800000 */
[----:B------:R-:W0:Y:S01]  /*1720*/  LDC R3, c[0x0][0x360] ;  /* 0x0000d800ff037b82 */ /* 0x000e220000000800 */
[----:B------:R-:W-:Y:S01]  /*1730*/  ULOP3.LUT UR9, UR8, 0x7ffffffc, URZ, 0xc0, !UPT ;  /* 0x7ffffffc08097892 */ /* 0x000fe2000f8ec0ff */
[C---:B------:R-:W-:Y:S01]  /*1740*/  IADD3 R24, PT, PT, R6.reuse, UR16, RZ ;  /* 0x0000001006187c10 */ /* 0x040fe2000fffe0ff */
[----:B------:R-:W-:Y:S01]  /*1750*/  IMAD.SHL.U32 R0, R6, 0x4, RZ ;  /* 0x0000000406007824 */ /* 0x000fe200078e00ff */
[-C--:B------:R-:W-:Y:S01]  /*1760*/  MOV R28, R6.reuse ;  /* 0x00000006001c7202 */ /* 0x080fe20000000f00 */
[----:B------:R-:W-:Y:S02]  /*1770*/  UIADD3 UR8, UPT, UPT, -UR9, URZ, URZ ;  /* 0x000000ff09087290 */ /* 0x000fe4000fffe1ff */
[----:B------:R-:W-:Y:S01]  /*1780*/  IMAD.U32 R2, RZ, RZ, UR9 ;  /* 0x00000009ff027e24 */ /* 0x000fe2000f8e00ff */
[----:B------:R-:W1:Y:S01]  /*1790*/  LDC R7, c[0x0][0x39c] ;  /* 0x0000e700ff077b82 */ /* 0x000e620000000800 */
[----:B------:R-:W-:Y:S01]  /*17a0*/  UISETP.GE.AND UP0, UPT, UR8, URZ, UPT ;  /* 0x000000ff0800728c */ /* 0x000fe2000bf06270 */
[C---:B0-----:R-:W-:Y:S01]  /*17b0*/  LEA R18, R3.reuse, R6, 0x1 ;  /* 0x0000000603127211 */ /* 0x041fe200078e08ff */
[----:B------:R-:W-:-:S02]  /*17c0*/  IMAD R26, R3, 0x3, R6 ;  /* 0x00000003031a7824 */ /* 0x000fc400078e0206 */
[-C--:B-1----:R-:W-:Y:S02]  /*17d0*/  IMAD R11, R6, R7.reuse, R6 ;  /* 0x00000007060b7224 */ /* 0x082fe400078e0206 */
[-CC-:B------:R-:W-:Y:S02]  /*17e0*/  IMAD R13, R24, R7.reuse, R4.reuse ;  /* 0x00000007180d7224 */ /* 0x180fe400078e0204 */
[----:B------:R-:W-:Y:S01]  /*17f0*/  IMAD R5, R7, UR16, RZ ;  /* 0x0000001007057c24 */ /* 0x000fe2000f8e02ff */
[----:B------:R-:W-:Y:S01]  /*1800*/  IADD3 R11, PT, PT, R11, UR6, RZ ;  /* 0x000000060b0b7c10 */ /* 0x000fe2000fffe0ff */
[-CC-:B------:R-:W-:Y:S01]  /*1810*/  IMAD R8, R18, R7.reuse, R4.reuse ;  /* 0x0000000712087224 */ /* 0x180fe200078e0204 */
[----:B------:R-:W-:Y:S01]  /*1820*/  UMOV UR6, UR7 ;  /* 0x0000000700067c82 */ /* 0x000fe20008000000 */
[----:B------:R-:W-:Y:S01]  /*1830*/  IMAD R10, R26, R7, R4 ;  /* 0x000000071a0a7224 */ /* 0x000fe200078e0204 */
[----:B------:R-:W-:Y:S06]  /*1840*/  BRA.U UP0, `(.L_x_10) ;  /* 0x0000000d005c7547 */ /* 0x000fec000b800000 */
[----:B------:R-:W-:Y:S02]  /*1850*/  UIADD3 UR9, UPT, UPT, -UR8, URZ, URZ ;  /* 0x000000ff08097290 */ /* 0x000fe4000fffe1ff */
[----:B------:R-:W-:Y:S02]  /*1860*/  UPLOP3.LUT UP0, UPT, UPT, UPT, UPT, 0x80, 0x8 ;  /* 0x000000000008789c */ /* 0x000fe40003f0f070 */
[----:B------:R-:W-:-:S09]  /*1870*/  UISETP.GT.AND UP1, UPT, UR9, 0xc, UPT ;  /* 0x0000000c0900788c */ /* 0x000fd2000bf24270 */
[----:B------:R-:W-:Y:S05]  /*1880*/  BRA.U !UP1, `(.L_x_11) ;  /* 0x0000000909247547 */ /* 0x000fea000b800000 */
[----:B------:R-:W0:Y:S01]  /*1890*/  LDCU UR11, c[0x0][0x3a0] ;  /* 0x00007400ff0b77ac */ /* 0x000e220008000800 */
[----:B------:R-:W-:-:S11]  /*18a0*/  UPLOP3.LUT UP0, UPT, UPT, UPT, UPT, 0x40, 0x4 ;  /* 0x000000000004789c */ /* 0x000fd60003f0e870 */
.L_x_12:
[----:B0-----:R-:W-:Y:S02]  /*18b0*/  ISETP.GE.AND P2, PT, R28, UR11, PT ;  /* 0x0000000b1c007c0c */ /* 0x001fe4000bf46270 */
[----:B------:R-:W-:-:S11]  /*18c0*/  ISETP.GE.AND P3, PT, R24, UR11, PT ;  /* 0x0000000b18007c0c */ /* 0x000fd6000bf66270 */
[----:B-1----:R-:W0:Y:S08]  /*18d0*/  @!P2 LDC.64 R16, c[0x0][0x388] ;  /* 0x0000e200ff10ab82 */ /* 0x002e300000000a00 */
[----:B------:R-:W1:Y:S01]  /*18e0*/  @!P3 LDC.64 R14, c[0x0][0x388] ;  /* 0x0000e200ff0ebb82 */ /* 0x000e620000000a00 */
[----:B0-----:R-:W-:-:S05]  /*18f0*/  @!P2 IMAD.WIDE R20, R11, 0x4, R16 ;  /* 0x000000040b14a825 */ /* 0x001fca00078e0210 */
[----:B------:R-:W2:Y:S01]  /*1900*/  @!P2 LDG.E.CONSTANT R7, desc[UR14][R20.64] ;  /* 0x0000000e1407a981 */ /* 0x000ea2000c1e9900 */
[----:B-1----:R-:W-:-:S05]  /*1910*/  @!P3 IMAD.WIDE R22, R13, 0x4, R14 ;  /* 0x000000040d16b825 */ /* 0x002fca00078e020e */
[----:B------:R0:W3:Y:S01]  /*1920*/  @!P3 LDG.E.CONSTANT R19, desc[UR14][R22.64] ;  /* 0x0000000e1613b981 */ /* 0x0000e2000c1e9900 */
[----:B------:R-:W-:Y:S02]  /*1930*/  ISETP.GE.AND P6, PT, R26, UR11, PT ;  /* 0x0000000b1a007c0c */ /* 0x000fe4000bfc6270 */
[----:B------:R-:W-:Y:S02]  /*1940*/  ISETP.GE.AND P5, PT, R18, UR11, PT ;  /* 0x0000000b12007c0c */ /* 0x000fe4000bfa6270 */
[----:B------:R-:W-:-:S09]  /*1950*/  LEA R28, R3, R28, 0x2 ;  /* 0x0000001c031c7211 */ /* 0x000fd200078e10ff */
[----:B------:R-:W1:Y:S01]  /*1960*/  @!P6 LDC.64 R14, c[0x0][0x388] ;  /* 0x0000e200ff0eeb82 */ /* 0x000e620000000a00 */
[----:B------:R-:W-:-:S07]  /*1970*/  ISETP.GE.AND P0, PT, R28, UR11, PT ;  /* 0x0000000b1c007c0c */ /* 0x000fce000bf06270 */
[----:B------:R-:W4:Y:S01]  /*1980*/  @!P5 LDC.64 R16, c[0x0][0x388] ;  /* 0x0000e200ff10db82 */ /* 0x000f220000000a00 */
[----:B------:R-:W-:Y:S01]  /*1990*/  @!P3 IADD3 R25, PT, PT, R6, UR16, RZ ;  /* 0x000000100619bc10 */ /* 0x000fe2000fffe0ff */
[C---:B------:R-:W-:Y:S01]  /*19a0*/  IMAD R12, R3.reuse, 0x4, R24 ;  /* 0x00000004030c7824 */ /* 0x040fe200078e0218 */
[C---:B------:R-:W-:Y:S01]  /*19b0*/  LEA R24, R3.reuse, R18, 0x2 ;  /* 0x0000001203187211 */ /* 0x040fe200078e10ff */
[----:B------:R-:W-:Y:S01]  /*19c0*/  IMAD R26, R3, 0x4, R26 ;  /* 0x00000004031a7824 */ /* 0x000fe200078e021a */
[----:B------:R-:W-:Y:S02]  /*19d0*/  @!P3 LEA R25, R25, UR6, 0x2 ;  /* 0x000000061919bc11 */ /* 0x000fe4000f8e10ff */
[----:B------:R-:W-:Y:S01]  /*19e0*/  ISETP.GE.AND P1, PT, R12, UR11, PT ;  /* 0x0000000b0c007c0c */ /* 0x000fe2000bf26270 */
[----:B0-----:R-:W0:Y:S01]  /*19f0*/  @!P0 LDC.64 R22, c[0x0][0x388] ;  /* 0x0000e200ff168b82 */ /* 0x001e220000000a00 */
[----:B------:R-:W-:-:S04]  /*1a00*/  LEA R28, R3, R28, 0x2 ;  /* 0x0000001c031c7211 */ /* 0x000fc800078e10ff */
[----:B------:R-:W-:Y:S01]  /*1a10*/  ISETP.GE.AND P4, PT, R28, UR11, PT ;  /* 0x0000000b1c007c0c */ /* 0x000fe2000bf86270 */
[----:B-1----:R-:W-:-:S06]  /*1a20*/  @!P6 IMAD.WIDE R14, R10, 0x4, R14 ;  /* 0x000000040a0ee825 */ /* 0x002fcc00078e020e */
[----:B------:R-:W1:Y:S01]  /*1a30*/  @!P1 LDC.64 R20, c[0x0][0x388] ;  /* 0x0000e200ff149b82 */ /* 0x000e620000000a00 */
[----:B------:R5:W5:Y:S01]  /*1a40*/  @!P6 LDG.E.CONSTANT R9, desc[UR14][R14.64] ;  /* 0x0000000e0e09e981 */ /* 0x000b62000c1e9900 */
[----:B----4-:R-:W-:Y:S01]  /*1a50*/  @!P5 IMAD.WIDE R16, R8, 0x4, R16 ;  /* 0x000000040810d825 */ /* 0x010fe200078e0210 */
[----:B------:R-:W-:-:S05]  /*1a60*/  LEA R11, R5, R11, 0x2 ;  /* 0x0000000b050b7211 */ /* 0x000fca00078e10ff */
[----:B0-----:R-:W-:Y:S01]  /*1a70*/  @!P0 IMAD.WIDE R22, R11, 0x4, R22 ;  /* 0x000000040b168825 */ /* 0x001fe200078e0216 */
[----:B------:R-:W-:-:S03]  /*1a80*/  LEA R8, R5, R8, 0x2 ;  /* 0x0000000805087211 */ /* 0x000fc600078e10ff */
[C---:B------:R-:W-:Y:S01]  /*1a90*/  IMAD R13, R5.reuse, 0x4, R13 ;  /* 0x00000004050d7824 */ /* 0x040fe200078e020d */
[C---:B------:R-:W-:Y:S01]  /*1aa0*/  LEA R10, R5.reuse, R10, 0x2 ;  /* 0x0000000a050a7211 */ /* 0x040fe200078e10ff */
[----:B------:R-:W4:Y:S01]  /*1ab0*/  @!P0 LDG.E.CONSTANT R23, desc[UR14][R22.64] ;  /* 0x0000000e16178981 */ /* 0x000f22000c1e9900 */
[----:B------:R-:W-:Y:S02]  /*1ac0*/  IMAD R11, R5, 0x4, R11 ;  /* 0x00000004050b7824 */ /* 0x000fe400078e020b */
[----:B-1----:R-:W-:-:S06]  /*1ad0*/  @!P1 IMAD.WIDE R20, R13, 0x4, R20 ;  /* 0x000000040d149825 */ /* 0x002fcc00078e0214 */
[----:B------:R-:W4:Y:S04]  /*1ae0*/  @!P1 LDG.E.CONSTANT R21, desc[UR14][R20.64] ;  /* 0x0000000e14159981 */ /* 0x000f28000c1e9900 */
[----:B--2---:R0:W-:Y:S01]  /*1af0*/  @!P2 STS [R0+UR6], R7 ;  /* 0x000000070000a988 */ /* 0x0041e20008000806 */
[----:B------:R-:W-:-:S03]  /*1b00*/  ISETP.GE.AND P2, PT, R24, UR11, PT ;  /* 0x0000000b18007c0c */ /* 0x000fc6000bf46270 */
[----:B---3--:R1:W-:Y:S01]  /*1b10*/  @!P3 STS [R25], R19 ;  /* 0x000000131900b388 */ /* 0x0083e20000000800 */
[----:B------:R-:W-:-:S03]  /*1b20*/  ISETP.GE.AND P3, PT, R26, UR11, PT ;  /* 0x0000000b1a007c0c */ /* 0x000fc6000bf66270 */
[----:B0-----:R0:W2:Y:S06]  /*1b30*/  @!P5 LDG.E.CONSTANT R7, desc[UR14][R16.64] ;  /* 0x0000000e1007d981 */ /* 0x0010ac000c1e9900 */
[----:B-----5:R-:W3:Y:S08]  /*1b40*/  @!P2 LDC.64 R14, c[0x0][0x388] ;  /* 0x0000e200ff0eab82 */ /* 0x020ef00000000a00 */
[----:B-1----:R-:W1:Y:S08]  /*1b50*/  @!P3 LDC.64 R18, c[0x0][0x388] ;  /* 0x0000e200ff12bb82 */ /* 0x002e700000000a00 */
[----:B0-----:R-:W0:Y:S01]  /*1b60*/  @!P4 LDC.64 R16, c[0x0][0x388] ;  /* 0x0000e200ff10cb82 */ /* 0x001e220000000a00 */
[----:B---3--:R-:W-:-:S05]  /*1b70*/  @!P2 IMAD.WIDE R14, R8, 0x4, R14 ;  /* 0x00000004080ea825 */ /* 0x008fca00078e020e */
[----:B------:R-:W3:Y:S01]  /*1b80*/  @!P2 LDG.E.CONSTANT R25, desc[UR14][R14.64] ;  /* 0x0000000e0e19a981 */ /* 0x000ee2000c1e9900 */
[----:B-1----:R-:W-:-:S06]  /*1b90*/  @!P3 IMAD.WIDE R18, R10, 0x4, R18 ;  /* 0x000000040a12b825 */ /* 0x002fcc00078e0212 */
[----:B------:R1:W5:Y:S01]  /*1ba0*/  @!P3 LDG.E.CONSTANT R18, desc[UR14][R18.64] ;  /* 0x0000000e1212b981 */ /* 0x000362000c1e9900 */
[----:B0-----:R-:W-:-:S05]  /*1bb0*/  @!P4 IMAD.WIDE R16, R11, 0x4, R16 ;  /* 0x000000040b10c825 */ /* 0x001fca00078e0210 */
[----:B------:R0:W5:Y:S01]  /*1bc0*/  @!P4 LDG.E.CONSTANT R27, desc[UR14][R16.64] ;  /* 0x0000000e101bc981 */ /* 0x000162000c1e9900 */
[C---:B------:R-:W-:Y:S01]  /*1bd0*/  @!P5 LEA R29, R3.reuse, R0, 0x3 ;  /* 0x00000000031dd211 */ /* 0x040fe200078e18ff */
[C---:B------:R-:W-:Y:S02]  /*1be0*/  IMAD R20, R3.reuse, 0x4, R24 ;  /* 0x0000000403147824 */ /* 0x040fe400078e0218 */
[C---:B-1----:R-:W-:Y:S01]  /*1bf0*/  @!P6 IMAD R19, R3.reuse, 0xc, R0 ;  /* 0x0000000c0313e824 */ /* 0x042fe200078e0200 */
[C---:B------:R-:W-:Y:S02]  /*1c00*/  LEA R12, R3.reuse, R12, 0x2 ;  /* 0x0000000c030c7211 */ /* 0x040fe400078e10ff */
[C---:B------:R-:W-:Y:S02]  /*1c10*/  LEA R26, R3.reuse, R26, 0x2 ;  /* 0x0000001a031a7211 */ /* 0x040fe400078e10ff */
[----:B------:R-:W-:Y:S01]  /*1c20*/  @!P1 IADD3 R22, PT, PT, R6, UR16, RZ ;  /* 0x0000001006169c10 */ /* 0x000fe2000fffe0ff */
[C---:B------:R-:W-:Y:S01]  /*1c30*/  IMAD R28, R3.reuse, 0x4, R28 ;  /* 0x00000004031c7824 */ /* 0x040fe200078e021c */
[----:B------:R-:W-:-:S02]  /*1c40*/  LEA R24, R3, R12, 0x2 ;  /* 0x0000000c03187211 */ /* 0x000fc400078e10ff */
[C---:B------:R-:W-:Y:S02]  /*1c50*/  LEA R10, R5.reuse, R10, 0x2 ;  /* 0x0000000a050a7211 */ /* 0x040fe400078e10ff */
[----:B------:R-:W-:Y:S01]  /*1c60*/  LEA R11, R5, R11, 0x2 ;  /* 0x0000000b050b7211 */ /* 0x000fe200078e10ff */
[----:B--2---:R-:W-:Y:S01]  /*1c70*/  @!P5 STS [R29+UR6], R7 ;  /* 0x000000071d00d988 */ /* 0x004fe20008000806 */
[----:B------:R-:W-:-:S03]  /*1c80*/  ISETP.GE.AND P5, PT, R12, UR11, PT ;  /* 0x0000000b0c007c0c */ /* 0x000fc6000bfa6270 */
[----:B------:R1:W-:Y:S01]  /*1c90*/  @!P6 STS [R19+UR6], R9 ;  /* 0x000000091300e988 */ /* 0x0003e20008000806 */
[----:B------:R-:W-:Y:S01]  /*1ca0*/  ISETP.GE.AND P6, PT, R20, UR11, PT ;  /* 0x0000000b14007c0c */ /* 0x000fe2000bfc6270 */
[----:B------:R-:W-:-:S08]  /*1cb0*/  ULEA UR6, UR16, UR6, 0x4 ;  /* 0x0000000610067291 */ /* 0x000fd0000f8e20ff */
[----:B0-----:R-:W0:Y:S01]  /*1cc0*/  @!P5 LDC.64 R16, c[0x0][0x388] ;  /* 0x0000e200ff10db82 */ /* 0x001e220000000a00 */
[----:B----4-:R2:W-:Y:S01]  /*1cd0*/  @!P0 STS [R0+UR6], R23 ;  /* 0x0000001700008988 */ /* 0x0105e20008000806 */
[----:B------:R-:W-:-:S06]  /*1ce0*/  ISETP.GE.AND P0, PT, R26, UR11, PT ;  /* 0x0000000b1a007c0c */ /* 0x000fcc000bf06270 */
[----:B------:R-:W4:Y:S01]  /*1cf0*/  @!P6 LDC.64 R14, c[0x0][0x388] ;  /* 0x0000e200ff0eeb82 */ /* 0x000f220000000a00 */
[----:B------:R-:W-:Y:S02]  /*1d00*/  ULEA UR9, UR16, UR6, 0x4 ;  /* 0x0000000610097291 */ /* 0x000fe4000f8e20ff */
[----:B------:R-:W-:Y:S01]  /*1d10*/  @!P1 LEA R22, R22, UR6, 0x2 ;  /* 0x0000000616169c11 */ /* 0x000fe2000f8e10ff */
[C-C-:B-1----:R-:W-:Y:S02]  /*1d20*/  @!P2 IMAD R9, R3.reuse, 0x8, R0.reuse ;  /* 0x000000080309a824 */ /* 0x142fe400078e0200 */
[C---:B------:R-:W-:Y:S01]  /*1d30*/  @!P3 IMAD R19, R3.reuse, 0xc, R0 ;  /* 0x0000000c0313b824 */ /* 0x040fe200078e0200 */
[C---:B------:R-:W-:Y:S01]  /*1d40*/  LEA R20, R3.reuse, R20, 0x2 ;  /* 0x0000001403147211 */ /* 0x040fe200078e10ff */
[----:B------:R-:W-:Y:S01]  /*1d50*/  @!P1 STS [R22], R21 ;  /* 0x0000001516009388 */ /* 0x000fe20000000800 */
[----:B------:R-:W-:Y:S01]  /*1d60*/  IMAD R26, R3, 0x4, R26 ;  /* 0x00000004031a7824 */ /* 0x000fe200078e021a */
[----:B------:R-:W-:-:S02]  /*1d70*/  ISETP.GE.AND P1, PT, R28, UR11, PT ;  /* 0x0000000b1c007c0c */ /* 0x000fc4000bf26270 */
[----:B---3--:R1:W-:Y:S01]  /*1d80*/  @!P2 STS [R9+UR6], R25 ;  /* 0x000000190900a988 */ /* 0x0083e20008000806 */
[----:B------:R-:W-:Y:S02]  /*1d90*/  ISETP.GE.AND P2, PT, R24, UR11, PT ;  /* 0x0000000b18007c0c */ /* 0x000fe4000bf46270 */
[C---:B------:R-:W-:Y:S01]  /*1da0*/  LEA R7, R5.reuse, R8, 0x2 ;  /* 0x0000000805077211 */ /* 0x040fe200078e10ff */
[----:B-----5:R3:W-:Y:S01]  /*1db0*/  @!P3 STS [R19+UR6], R18 ;  /* 0x000000121300b988 */ /* 0x0207e20008000806 */
[----:B------:R-:W-:Y:S02]  /*1dc0*/  ISETP.GE.AND P3, PT, R20, UR11, PT ;  /* 0x0000000b14007c0c */ /* 0x000fe4000bf66270 */
[----:B--2---:R-:W-:-:S04]  /*1dd0*/  LEA R23, R5, R13, 0x2 ;  /* 0x0000000d05177211 */ /* 0x004fc800078e10ff */
[----:B-1----:R-:W1:Y:S01]  /*1de0*/  @!P1 LDC.64 R8, c[0x0][0x388] ;  /* 0x0000e200ff089b82 */ /* 0x002e620000000a00 */
[----:B------:R2:W-:Y:S01]  /*1df0*/  @!P4 STS [R0+UR9], R27 ;  /* 0x0000001b0000c988 */ /* 0x0005e20008000809 */
[----:B------:R-:W-:-:S06]  /*1e00*/  ISETP.GE.AND P4, PT, R26, UR11, PT ;  /* 0x0000000b1a007c0c */ /* 0x000fcc000bf86270 */
[----:B---3--:R-:W3:Y:S01]  /*1e10*/  @!P0 LDC.64 R18, c[0x0][0x388] ;  /* 0x0000e200ff128b82 */ /* 0x008ee20000000a00 */
[----:B----4-:R-:W-:-:S04]  /*1e20*/  @!P6 IMAD.WIDE R14, R7, 0x4, R14 ;  /* 0x00000004070ee825 */ /* 0x010fc800078e020e */
[----:B0-----:R-:W-:Y:S01]  /*1e30*/  @!P5 IMAD.WIDE R16, R23, 0x4, R16 ;  /* 0x000000041710d825 */ /* 0x001fe200078e0210 */
[----:B------:R0:W4:Y:S02]  /*1e40*/  @!P6 LDG.E.CONSTANT R22, desc[UR14][R14.64] ;  /* 0x0000000e0e16e981 */ /* 0x000124000c1e9900 */
[----:B------:R-:W5:Y:S02]  /*1e50*/  @!P2 LDC.64 R12, c[0x0][0x388] ;  /* 0x0000e200ff0cab82 */ /* 0x000f640000000a00 */
[----:B------:R2:W4:Y:S06]  /*1e60*/  @!P5 LDG.E.CONSTANT R21, desc[UR14][R16.64] ;  /* 0x0000000e1015d981 */ /* 0x00052c000c1e9900 */
[----:B0-----:R-:W0:Y:S08]  /*1e70*/  @!P3 LDC.64 R14, c[0x0][0x388] ;  /* 0x0000e200ff0ebb82 */ /* 0x001e300000000a00 */
[----:B--2---:R-:W2:Y:S01]  /*1e80*/  @!P4 LDC.64 R16, c[0x0][0x388] ;  /* 0x0000e200ff10cb82 */ /* 0x004ea20000000a00 */
[----:B---3--:R-:W-:Y:S01]  /*1e90*/  @!P0 IMAD.WIDE R18, R10, 0x4, R18 ;  /* 0x000000040a128825 */ /* 0x008fe200078e0212 */
[----:B------:R-:W-:-:S04]  /*1ea0*/  LEA R7, R5, R7, 0x2 ;  /* 0x0000000705077211 */ /* 0x000fc800078e10ff */
[----:B------:R3:W4:Y:S01]  /*1eb0*/  @!P0 LDG.E.CONSTANT R25, desc[UR14][R18.64] ;  /* 0x0000000e12198981 */ /* 0x000722000c1e9900 */
[----:B------:R-:W-:Y:S01]  /*1ec0*/  LEA R10, R5, R10, 0x2 ;  /* 0x0000000a050a7211 */ /* 0x000fe200078e10ff */
[----:B-1----:R-:W-:-:S06]  /*1ed0*/  @!P1 IMAD.WIDE R8, R11, 0x4, R8 ;  /* 0x000000040b089825 */ /* 0x002fcc00078e0208 */
[----:B------:R-:W4:Y:S01]  /*1ee0*/  @!P1 LDG.E.CONSTANT R9, desc[UR14][R8.64] ;  /* 0x0000000e08099981 */ /* 0x000f22000c1e9900 */
[----:B---3--:R-:W-:Y:S02]  /*1ef0*/  IMAD R19, R5, 0x4, R23 ;  /* 0x0000000405137824 */ /* 0x008fe400078e0217 */
[----:B0-----:R-:W-:-:S04]  /*1f00*/  @!P3 IMAD.WIDE R14, R7, 0x4, R14 ;  /* 0x00000004070eb825 */ /* 0x001fc800078e020e */
[----:B-----5:R-:W-:Y:S02]  /*1f10*/  @!P2 IMAD.WIDE R12, R19, 0x4, R12 ;  /* 0x00000004130ca825 */ /* 0x020fe400078e020c */
[----:B------:R-:W3:Y:S02]  /*1f20*/  @!P3 LDG.E.CONSTANT R14, desc[UR14][R14.64] ;  /* 0x0000000e0e0eb981 */ /* 0x000ee4000c1e9900 */
[----:B--2---:R-:W-:Y:S02]  /*1f30*/  @!P4 IMAD.WIDE R16, R10, 0x4, R16 ;  /* 0x000000040a10c825 */ /* 0x004fe400078e0210 */
[----:B------:R0:W2:Y:S04]  /*1f40*/  @!P2 LDG.E.CONSTANT R12, desc[UR14][R12.64] ;  /* 0x0000000e0c0ca981 */ /* 0x0000a8000c1e9900 */
[----:B------:R1:W5:Y:S01]  /*1f50*/  @!P4 LDG.E.CONSTANT R16, desc[UR14][R16.64] ;  /* 0x0000000e1010c981 */ /* 0x000362000c1e9900 */
[----:B------:R-:W-:Y:S01]  /*1f60*/  @!P5 VIADD R18, R6, UR16 ;  /* 0x000000100612dc36 */ /* 0x000fe20008000000 */
[----:B------:R-:W-:-:S02]  /*1f70*/  UIADD3 UR8, UPT, UPT, UR8, 0x10, URZ ;  /* 0x0000001008087890 */ /* 0x000fc4000fffe0ff */
[----:B------:R-:W-:Y:S02]  /*1f80*/  ULEA UR6, UR16, UR9, 0x4 ;  /* 0x0000000910067291 */ /* 0x000fe4000f8e20ff */
[----:B------:R-:W-:Y:S01]  /*1f90*/  @!P2 IADD3 R29, PT, PT, R6, UR16, RZ ;  /* 0x00000010061dac10 */ /* 0x000fe2000fffe0ff */
[----:B------:R-:W-:Y:S01]  /*1fa0*/  UISETP.GE.AND UP1, UPT, UR8, -0xc, UPT ;  /* 0xfffffff40800788c */ /* 0x000fe2000bf26270 */
[----:B------:R-:W-:Y:S01]  /*1fb0*/  @!P5 LEA R18, R18, UR9, 0x2 ;  /* 0x000000091212dc11 */ /* 0x000fe2000f8e10ff */
[C-C-:B------:R-:W-:Y:S01]  /*1fc0*/  @!P0 IMAD R27, R3.reuse, 0xc, R0.reuse ;  /* 0x0000000c031b8824 */ /* 0x140fe200078e0200 */
[----:B------:R-:W-:Y:S02]  /*1fd0*/  @!P6 LEA R23, R3, R0, 0x3 ;  /* 0x000000000317e211 */ /* 0x000fe400078e18ff */
[----:B0-----:R-:W-:Y:S01]  /*1fe0*/  @!P2 LEA R13, R29, UR6, 0x2 ;  /* 0x000000061d0dac11 */ /* 0x001fe2000f8e10ff */
[C-C-:B------:R-:W-:Y:S02]  /*1ff0*/  @!P3 IMAD R15, R3.reuse, 0x8, R0.reuse ;  /* 0x00000008030fb824 */ /* 0x140fe400078e0200 */
[C---:B-1----:R-:W-:Y:S01]  /*2000*/  @!P4 IMAD R17, R3.reuse, 0xc, R0 ;  /* 0x0000000c0311c824 */ /* 0x042fe200078e0200 */
[----:B------:R-:W-:-:S02]  /*2010*/  LEA R28, R3, R28, 0x2 ;  /* 0x0000001c031c7211 */ /* 0x000fc400078e10ff */
[C---:B------:R-:W-:Y:S02]  /*2020*/  LEA R24, R3.reuse, R24, 0x2 ;  /* 0x0000001803187211 */ /* 0x040fe400078e10ff */
[----:B------:R-:W-:Y:S02]  /*2030*/  LEA R26, R3, R26, 0x2 ;  /* 0x0000001a031a7211 */ /* 0x000fe400078e10ff */
[C---:B------:R-:W-:Y:S02]  /*2040*/  LEA R11, R5.reuse, R11, 0x2 ;  /* 0x0000000b050b7211 */ /* 0x040fe400078e10ff */
[C---:B------:R-:W-:Y:S02]  /*2050*/  LEA R8, R5.reuse, R7, 0x2 ;  /* 0x0000000705087211 */ /* 0x040fe400078e10ff */
[----:B------:R-:W-:Y:S01]  /*2060*/  LEA R10, R5, R10, 0x2 ;  /* 0x0000000a050a7211 */ /* 0x000fe200078e10ff */
[----:B----4-:R0:W-:Y:S04]  /*2070*/  @!P5 STS [R18], R21 ;  /* 0x000000151200d388 */ /* 0x0101e80000000800 */
[----:B------:R-:W-:Y:S01]  /*2080*/  @!P6 STS [R23+UR9], R22 ;  /* 0x000000161700e988 */ /* 0x000fe20008000809 */
[----:B0-----:R-:W-:-:S03]  /*2090*/  IMAD R18, R3, 0x4, R20 ;  /* 0x0000000403127824 */ /* 0x001fc600078e0214 */
[----:B------:R-:W-:Y:S04]  /*20a0*/  @!P0 STS [R27+UR9], R25 ;  /* 0x000000191b008988 */ /* 0x000fe80008000809 */
[----:B------:R-:W-:Y:S04]  /*20b0*/  @!P1 STS [R0+UR6], R9 ;  /* 0x0000000900009988 */ /* 0x000fe80008000806 */
[----:B--2---:R0:W-:Y:S04]  /*20c0*/  @!P2 STS [R13], R12 ;  /* 0x0000000c0d00a388 */ /* 0x0041e80000000800 */
[----:B---3--:R1:W-:Y:S04]  /*20d0*/  @!P3 STS [R15+UR6], R14 ;  /* 0x0000000e0f00b988 */ /* 0x0083e80008000806 */
[----:B-----5:R1:W-:Y:S01]  /*20e0*/  @!P4 STS [R17+UR6], R16 ;  /* 0x000000101100c988 */ /* 0x0203e20008000806 */
[----:B0-----:R-:W-:Y:S01]  /*20f0*/  IMAD R13, R5, 0x4, R19 ;  /* 0x00000004050d7824 */ /* 0x001fe200078e0213 */
[----:B------:R-:W-:Y:S01]  /*2100*/  ULEA UR6, UR16, UR6, 0x4 ;  /* 0x0000000610067291 */ /* 0x000fe2000f8e20ff */
[----:B------:R-:W-:Y:S11]  /*2110*/  BRA.U !UP1, `(.L_x_12) ;  /* 0xfffffff509e47547 */ /* 0x000ff6000b83ffff */
.L_x_11:
[----:B------:R-:W-:-:S04]  /*2120*/  UIADD3 UR9, UPT, UPT, -UR8, URZ, URZ ;  /* 0x000000ff08097290 */ /* 0x000fc8000fffe1ff */
[----:B------:R-:W-:-:S09]  /*2130*/  UISETP.GT.AND UP1, UPT, UR9, 0x4, UPT ;  /* 0x000000040900788c */ /* 0x000fd2000bf24270 */
[----:B------:R-:W-:Y:S05]  /*2140*/  BRA.U !UP1, `(.L_x_13) ;  /* 0x0000000509147547 */ /* 0x000fea000b800000 */
[----:B------:R-:W-:-:S13]  /*2150*/  ISETP.GE.AND P3, PT, R28, UR11, PT ;  /* 0x0000000b1c007c0c */ /* 0x000fda000bf66270 */
[----:B-1----:R-:W0:Y:S02]  /*2160*/  @!P3 LDC.64 R14, c[0x0][0x388] ;  /* 0x0000e200ff0ebb82 */ /* 0x002e240000000a00 */
[----:B0-----:R-:W-:-:S06]  /*2170*/  @!P3 IMAD.WIDE R20, R11, 0x4, R14 ;  /* 0x000000040b14b825 */ /* 0x001fcc00078e020e */
[----:B------:R-:W2:Y:S01]  /*2180*/  @!P3 LDG.E.CONSTANT R21, desc[UR14][R20.64] ;  /* 0x0000000e1415b981 */ /* 0x000ea2000c1e9900 */
[----:B------:R-:W-:Y:S01]  /*2190*/  ISETP.GE.AND P1, PT, R18, UR11, PT ;  /* 0x0000000b12007c0c */ /* 0x000fe2000bf26270 */
[C---:B------:R-:W-:Y:S01]  /*21a0*/  IMAD R28, R3.reuse, 0x4, R28 ;  /* 0x00000004031c7824 */ /* 0x040fe200078e021c */
[----:B------:R-:W-:Y:S02]  /*21b0*/  ISETP.GE.AND P2, PT, R24, UR11, PT ;  /* 0x0000000b18007c0c */ /* 0x000fe4000bf46270 */
[----:B------:R-:W-:Y:S01]  /*21c0*/  ISETP.GE.AND P0, PT, R26, UR11, PT ;  /* 0x0000000b1a007c0c */ /* 0x000fe2000bf06270 */
[C---:B------:R-:W-:Y:S01]  /*21d0*/  IMAD R26, R3.reuse, 0x4, R26 ;  /* 0x00000004031a7824 */ /* 0x040fe200078e021a */
[C---:B------:R-:W-:Y:S02]  /*21e0*/  LEA R24, R3.reuse, R24, 0x2 ;  /* 0x0000001803187211 */ /* 0x040fe400078e10ff */
[----:B------:R-:W-:Y:S02]  /*21f0*/  LEA R12, R3, R18, 0x2 ;  /* 0x00000012030c7211 */ /* 0x000fe400078e10ff */
[----:B------:R-:W-:-:S02]  /*2200*/  ISETP.GE.AND P4, PT, R24, UR11, PT ;  /* 0x0000000b18007c0c */ /* 0x000fc4000bf86270 */
[----:B------:R-:W-:Y:S01]  /*2210*/  ISETP.GE.AND P5, PT, R12, UR11, PT ;  /* 0x0000000b0c007c0c */ /* 0x000fe2000bfa6270 */
[----:B------:R-:W0:Y:S01]  /*2220*/  @!P1 LDC.64 R14, c[0x0][0x388] ;  /* 0x0000e200ff0e9b82 */ /* 0x000e220000000a00 */
[----:B------:R-:W-:-:S07]  /*2230*/  ISETP.GE.AND P6, PT, R26, UR11, PT ;  /* 0x0000000b1a007c0c */ /* 0x000fce000bfc6270 */
[----:B------:R-:W1:Y:S08]  /*2240*/  @!P2 LDC.64 R16, c[0x0][0x388] ;  /* 0x0000e200ff10ab82 */ /* 0x000e700000000a00 */
[----:B------:R-:W3:Y:S01]  /*2250*/  @!P0 LDC.64 R22, c[0x0][0x388] ;  /* 0x0000e200ff168b82 */ /* 0x000ee20000000a00 */
[----:B0-----:R-:W-:-:S07]  /*2260*/  @!P1 IMAD.WIDE R14, R8, 0x4, R14 ;  /* 0x00000004080e9825 */ /* 0x001fce00078e020e */
[----:B------:R-:W0:Y:S01]  /*2270*/  @!P5 LDC.64 R18, c[0x0][0x388] ;  /* 0x0000e200ff12db82 */ /* 0x000e220000000a00 */
[----:B------:R-:W4:Y:S01]  /*2280*/  @!P1 LDG.E.CONSTANT R7, desc[UR14][R14.64] ;  /* 0x0000000e0e079981 */ /* 0x000f22000c1e9900 */
[----:B-1----:R-:W-:-:S05]  /*2290*/  @!P2 IMAD.WIDE R16, R13, 0x4, R16 ;  /* 0x000000040d10a825 */ /* 0x002fca00078e0210 */
[----:B------:R1:W5:Y:S02]  /*22a0*/  @!P2 LDG.E.CONSTANT R9, desc[UR14][R16.64] ;  /* 0x0000000e1009a981 */ /* 0x000364000c1e9900 */
[----:B-1----:R-:W1:Y:S01]  /*22b0*/  @!P4 LDC.64 R16, c[0x0][0x388] ;  /* 0x0000e200ff10cb82 */ /* 0x002e620000000a00 */
[C---:B------:R-:W-:Y:S01]  /*22c0*/  LEA R11, R5.reuse, R11, 0x2 ;  /* 0x0000000b050b7211 */ /* 0x040fe200078e10ff */
[----:B---3--:R-:W-:Y:S01]  /*22d0*/  @!P0 IMAD.WIDE R22, R10, 0x4, R22 ;  /* 0x000000040a168825 */ /* 0x008fe200078e0216 */
[C---:B------:R-:W-:Y:S02]  /*22e0*/  LEA R13, R5.reuse, R13, 0x2 ;  /* 0x0000000d050d7211 */ /* 0x040fe400078e10ff */
[C---:B------:R-:W-:Y:S01]  /*22f0*/  LEA R10, R5.reuse, R10, 0x2 ;  /* 0x0000000a050a7211 */ /* 0x040fe200078e10ff */
[----:B------:R-:W-:Y:S02]  /*2300*/  IMAD R8, R5, 0x4, R8 ;  /* 0x0000000405087824 */ /* 0x000fe400078e0208 */
[----:B------:R3:W4:Y:S02]  /*2310*/  @!P0 LDG.E.CONSTANT R22, desc[UR14][R22.64] ;  /* 0x0000000e16168981 */ /* 0x000724000c1e9900 */
[----:B0-----:R-:W-:-:S06]  /*2320*/  @!P5 IMAD.WIDE R18, R8, 0x4, R18 ;  /* 0x000000040812d825 */ /* 0x001fcc00078e0212 */
[----:B------:R-:W4:Y:S01]  /*2330*/  @!P5 LDG.E.CONSTANT R19, desc[UR14][R18.64] ;  /* 0x0000000e1213d981 */ /* 0x000f22000c1e9900 */
[----:B-1----:R-:W-:-:S06]  /*2340*/  @!P4 IMAD.WIDE R16, R13, 0x4, R16 ;  /* 0x000000040d10c825 */ /* 0x002fcc00078e0210 */
[----:B------:R0:W4:Y:S04]  /*2350*/  @!P4 LDG.E.CONSTANT R16, desc[UR14][R16.64] ;  /* 0x0000000e1010c981 */ /* 0x000128000c1e9900 */
[----:B--2---:R1:W-:Y:S01]  /*2360*/  @!P3 STS [R0+UR6], R21 ;  /* 0x000000150000b988 */ /* 0x0043e20008000806 */
[----:B------:R-:W-:Y:S01]  /*2370*/  ISETP.GE.AND P3, PT, R28, UR11, PT ;  /* 0x0000000b1c007c0c */ /* 0x000fe2000bf66270 */
[----:B-1----:R-:W1:-:S12]  /*2380*/  @!P6 LDC.64 R20, c[0x0][0x388] ;  /* 0x0000e200ff14eb82 */ /* 0x002e580000000a00 */
[----:B------:R-:W2:Y:S01]  /*2390*/  @!P3 LDC.64 R14, c[0x0][0x388] ;  /* 0x0000e200ff0ebb82 */ /* 0x000ea20000000a00 */
[----:B-1----:R-:W-:-:S06]  /*23a0*/  @!P6 IMAD.WIDE R20, R10, 0x4, R20 ;  /* 0x000000040a14e825 */ /* 0x002fcc00078e0214 */
[----:B------:R1:W4:Y:S01]  /*23b0*/  @!P6 LDG.E.CONSTANT R20, desc[UR14][R20.64] ;  /* 0x0000000e1414e981 */ /* 0x000322000c1e9900 */
[----:B--2---:R-:W-:-:S06]  /*23c0*/  @!P3 IMAD.WIDE R14, R11, 0x4, R14 ;  /* 0x000000040b0eb825 */ /* 0x004fcc00078e020e */
[----:B------:R2:W4:Y:S01]  /*23d0*/  @!P3 LDG.E.CONSTANT R15, desc[UR14][R14.64] ;  /* 0x0000000e0e0fb981 */ /* 0x000522000c1e9900 */
[C---:B---3--:R-:W-:Y:S01]  /*23e0*/  @!P2 IADD3 R23, PT, PT, R6.reuse, UR16, RZ ;  /* 0x000000100617ac10 */ /* 0x048fe2000fffe0ff */
[----:B------:R-:W-:Y:S02]  /*23f0*/  ULEA UR9, UR16, UR6, 0x4 ;  /* 0x0000000610097291 */ /* 0x000fe4000f8e20ff */
[----:B------:R-:W-:Y:S01]  /*2400*/  @!P4 IADD3 R29, PT, PT, R6, UR16, RZ ;  /* 0x00000010061dcc10 */ /* 0x000fe2000fffe0ff */
[--C-:B------:R-:W-:Y:S01]  /*2410*/  @!P1 IMAD R25, R3, 0x8, R0.reuse ;  /* 0x0000000803199824 */ /* 0x100fe200078e0200 */
[----:B------:R-:W-:Y:S01]  /*2420*/  @!P2 LEA R23, R23, UR6, 0x2 ;  /* 0x000000061717ac11 */ /* 0x000fe2000f8e10ff */
[--C-:B------:R-:W-:Y:S01]  /*2430*/  @!P0 IMAD R27, R3, 0xc, R0.reuse ;  /* 0x0000000c031b8824 */ /* 0x100fe200078e0200 */
[----:B0-----:R-:W-:Y:S01]  /*2440*/  @!P4 LEA R17, R29, UR9, 0x2 ;  /* 0x000000091d11cc11 */ /* 0x001fe2000f8e10ff */
[C---:B-1----:R-:W-:Y:S02]  /*2450*/  @!P6 IMAD R21, R3.reuse, 0xc, R0 ;  /* 0x0000000c0315e824 */ /* 0x042fe400078e0200 */
[----:B-----5:R0:W-:Y:S01]  /*2460*/  @!P2 STS [R23], R9 ;  /* 0x000000091700a388 */ /* 0x0201e20000000800 */
[----:B--2---:R-:W-:-:S03]  /*2470*/  @!P5 LEA R14, R3, R0, 0x3 ;  /* 0x00000000030ed211 */ /* 0x004fc600078e18ff */
[----:B----4-:R0:W-:Y:S04]  /*2480*/  @!P1 STS [R25+UR6], R7 ;  /* 0x0000000719009988 */ /* 0x0101e80008000806 */
[----:B------:R0:W-:Y:S01]  /*2490*/  @!P0 STS [R27+UR6], R22 ;  /* 0x000000161b008988 */ /* 0x0001e20008000806 */
[----:B------:R-:W-:Y:S01]  /*24a0*/  UIADD3 UR8, UPT, UPT, UR8, 0x4, URZ ;  /* 0x0000000408087890 */ /* 0x000fe2000fffe0ff */
[C---:B------:R-:W-:Y:S01]  /*24b0*/  IMAD R28, R3.reuse, 0x4, R28 ;  /* 0x00000004031c7824 */ /* 0x040fe200078e021c */
[C---:B------:R-:W-:Y:S01]  /*24c0*/  LEA R24, R3.reuse, R24, 0x2 ;  /* 0x0000001803187211 */ /* 0x040fe200078e10ff */
[C---:B------:R-:W-:Y:S01]  /*24d0*/  IMAD R26, R3.reuse, 0x4, R26 ;  /* 0x00000004031a7824 */ /* 0x040fe200078e021a */
[----:B------:R-:W-:Y:S01]  /*24e0*/  LEA R18, R3, R12, 0x2 ;  /* 0x0000000c03127211 */ /* 0x000fe200078e10ff */
[C---:B------:R-:W-:Y:S01]  /*24f0*/  IMAD R8, R5.reuse, 0x4, R8 ;  /* 0x0000000405087824 */ /* 0x040fe200078e0208 */
[----:B------:R-:W-:-:S02]  /*2500*/  LEA R11, R5, R11, 0x2 ;  /* 0x0000000b050b7211 */ /* 0x000fc400078e10ff */
[C---:B------:R-:W-:Y:S02]  /*2510*/  LEA R13, R5.reuse, R13, 0x2 ;  /* 0x0000000d050d7211 */ /* 0x040fe400078e10ff */
[----:B------:R-:W-:Y:S01]  /*2520*/  LEA R10, R5, R10, 0x2 ;  /* 0x0000000a050a7211 */ /* 0x000fe200078e10ff */
[----:B------:R-:W-:Y:S02]  /*2530*/  UPLOP3.LUT UP0, UPT, UPT, UPT, UPT, 0x40, 0x4 ;  /* 0x000000000004789c */ /* 0x000fe40003f0e870 */
[----:B------:R-:W-:Y:S02]  /*2540*/  UIADD3 UR8, UPT, UPT, UR8, 0x4, URZ ;  /* 0x0000000408087890 */ /* 0x000fe4000fffe0ff */
[----:B------:R-:W-:Y:S02]  /*2550*/  ULEA UR6, UR16, UR9, 0x4 ;  /* 0x0000000910067291 */ /* 0x000fe4000f8e20ff */
[----:B------:R0:W-:Y:S04]  /*2560*/  @!P3 STS [R0+UR9], R15 ;  /* 0x0000000f0000b988 */ /* 0x0001e80008000809 */
[----:B------:R0:W-:Y:S04]  /*2570*/  @!P4 STS [R17], R16 ;  /* 0x000000101100c388 */ /* 0x0001e80000000800 */
[----:B------:R0:W-:Y:S04]  /*2580*/  @!P5 STS [R14+UR9], R19 ;  /* 0x000000130e00d988 */ /* 0x0001e80008000809 */
[----:B------:R0:W-:Y:S02]  /*2590*/  @!P6 STS [R21+UR9], R20 ;  /* 0x000000141500e988 */ /* 0x0001e40008000809 */
.L_x_13:
[----:B------:R-:W-:-:S09]  /*25a0*/  UISETP.NE.OR UP0, UPT, UR8, URZ, UP0 ;  /* 0x000000ff0800728c */ /* 0x000fd20008705670 */
[----:B------:R-:W-:Y:S05]  /*25b0*/  BRA.U !UP0, `(.L_x_9) ;  /* 0x0000000108987547 */ /* 0x000fea000b800000 */
.L_x_10:
[----:B------:R-:W2:Y:S01]  /*25c0*/  LDCU UR11, c[0x0][0x3a0] ;  /* 0x00007400ff0b77ac */ /* 0x000ea20008000800 */
[----:B------:R-:W-:Y:S01]  /*25d0*/  NOP ;  /* 0x0000000000007918 */ /* 0x000fe20000000000 */
.L_x_14:
[----:B--2---:R-:W-:Y:S02]  /*25e0*/  ISETP.GE.AND P0, PT, R28, UR11, PT ;  /* 0x0000000b1c007c0c */ /* 0x004fe4000bf06270 */
[----:B------:R-:W-:Y:S02]  /*25f0*/  ISETP.GE.AND P1, PT, R24, UR11, PT ;  /* 0x0000000b18007c0c */ /* 0x000fe4000bf26270 */
[----:B------:R-:W-:Y:S02]  /*2600*/  ISETP.GE.AND P2, PT, R18, UR11, PT ;  /* 0x0000000b12007c0c */ /* 0x000fe4000bf46270 */
[----:B------:R-:W-:-:S07]  /*2610*/  ISETP.GE.AND P3, PT, R26, UR11, PT ;  /* 0x0000000b1a007c0c */ /* 0x000fce000bf66270 */
[----:B0---4-:R-:W0:Y:S08]  /*2620*/  @!P0 LDC.64 R22, c[0x0][0x388] ;  /* 0x0000e200ff168b82 */ /* 0x011e300000000a00 */
[----:B------:R-:W2:Y:S08]  /*2630*/  @!P1 LDC.64 R20, c[0x0][0x388] ;  /* 0x0000e200ff149b82 */ /* 0x000eb00000000a00 */
[----:B-1----:R-:W1:Y:S08]  /*2640*/  @!P2 LDC.64 R16, c[0x0][0x388] ;  /* 0x0000e200ff10ab82 */ /* 0x002e700000000a00 */
[----:B------:R-:W3:Y:S01]  /*2650*/  @!P3 LDC.64 R14, c[0x0][0x388] ;  /* 0x0000e200ff0ebb82 */ /* 0x000ee20000000a00 */
[----:B0-----:R-:W-:-:S06]  /*2660*/  @!P0 IMAD.WIDE R22, R11, 0x4, R22 ;  /* 0x000000040b168825 */ /* 0x001fcc00078e0216 */
[----:B------:R-:W4:Y:S01]  /*2670*/  @!P0 LDG.E.CONSTANT R23, desc[UR14][R22.64] ;  /* 0x0000000e16178981 */ /* 0x000f22000c1e9900 */
[----:B--2---:R-:W-:-:S06]  /*2680*/  @!P1 IMAD.WIDE R20, R13, 0x4, R20 ;  /* 0x000000040d149825 */ /* 0x004fcc00078e0214 */
[----:B------:R-:W2:Y:S01]  /*2690*/  @!P1 LDG.E.CONSTANT R20, desc[UR14][R20.64] ;  /* 0x0000000e14149981 */ /* 0x000ea2000c1e9900 */
[----:B-1----:R-:W-:-:S06]  /*26a0*/  @!P2 IMAD.WIDE R16, R8, 0x4, R16 ;  /* 0x000000040810a825 */ /* 0x002fcc00078e0210 */
[----:B------:R-:W5:Y:S01]  /*26b0*/  @!P2 LDG.E.CONSTANT R16, desc[UR14][R16.64] ;  /* 0x0000000e1010a981 */ /* 0x000f62000c1e9900 */
[----:B---3--:R-:W-:-:S06]  /*26c0*/  @!P3 IMAD.WIDE R14, R10, 0x4, R14 ;  /* 0x000000040a0eb825 */ /* 0x008fcc00078e020e */
[----:B------:R-:W3:Y:S01]  /*26d0*/  @!P3 LDG.E.CONSTANT R14, desc[UR14][R14.64] ;  /* 0x0000000e0e0eb981 */ /* 0x000ee2000c1e9900 */
[----:B------:R-:W-:Y:S01]  /*26e0*/  UIADD3 UR8, UPT, UPT, UR8, 0x4, URZ ;  /* 0x0000000408087890 */ /* 0x000fe2000fffe0ff */
[----:B------:R-:W-:-:S03]  /*26f0*/  @!P1 IADD3 R7, PT, PT, R6, UR16, RZ ;  /* 0x0000001006079c10 */ /* 0x000fc6000fffe0ff */
[----:B------:R-:W-:Y:S01]  /*2700*/  UISETP.NE.AND UP0, UPT, UR8, URZ, UPT ;  /* 0x000000ff0800728c */ /* 0x000fe2000bf05270 */
[----:B------:R-:W-:Y:S01]  /*2710*/  @!P1 LEA R7, R7, UR6, 0x2 ;  /* 0x0000000607079c11 */ /* 0x000fe2000f8e10ff */
[C-C-:B------:R-:W-:Y:S02]  /*2720*/  @!P2 IMAD R9, R3.reuse, 0x8, R0.reuse ;  /* 0x000000080309a824 */ /* 0x140fe400078e0200 */
[C---:B------:R-:W-:Y:S01]  /*2730*/  @!P3 IMAD R19, R3.reuse, 0xc, R0 ;  /* 0x0000000c0313b824 */ /* 0x040fe200078e0200 */
[C---:B------:R-:W-:Y:S01]  /*2740*/  LEA R24, R3.reuse, R24, 0x2 ;  /* 0x0000001803187211 */ /* 0x040fe200078e10ff */
[C---:B------:R-:W-:Y:S01]  /*2750*/  IMAD R26, R3.reuse, 0x4, R26 ;  /* 0x00000004031a7824 */ /* 0x040fe200078e021a */
[----:B------:R-:W-:Y:S01]  /*2760*/  LEA R18, R3, R18, 0x2 ;  /* 0x0000001203127211 */ /* 0x000fe200078e10ff */
[----:B------:R-:W-:Y:S01]  /*2770*/  IMAD R13, R5, 0x4, R13 ;  /* 0x00000004050d7824 */ /* 0x000fe200078e020d */
[----:B------:R-:W-:Y:S02]  /*2780*/  LEA R28, R3, R28, 0x2 ;  /* 0x0000001c031c7211 */ /* 0x000fe400078e10ff */
[----:B------:R-:W-:-:S02]  /*2790*/  LEA R11, R5, R11, 0x2 ;  /* 0x0000000b050b7211 */ /* 0x000fc400078e10ff */
[C---:B------:R-:W-:Y:S02]  /*27a0*/  LEA R8, R5.reuse, R8, 0x2 ;  /* 0x0000000805087211 */ /* 0x040fe400078e10ff */
[----:B------:R-:W-:Y:S01]  /*27b0*/  LEA R10, R5, R10, 0x2 ;  /* 0x0000000a050a7211 */ /* 0x000fe200078e10ff */
[----:B----4-:R4:W-:Y:S04]  /*27c0*/  @!P0 STS [R0+UR6], R23 ;  /* 0x0000001700008988 */ /* 0x0109e80008000806 */
[----:B--2---:R4:W-:Y:S04]  /*27d0*/  @!P1 STS [R7], R20 ;  /* 0x0000001407009388 */ /* 0x0049e80000000800 */
[----:B-----5:R4:W-:Y:S04]  /*27e0*/  @!P2 STS [R9+UR6], R16 ;  /* 0x000000100900a988 */ /* 0x0209e80008000806 */
[----:B---3--:R4:W-:Y:S01]  /*27f0*/  @!P3 STS [R19+UR6], R14 ;  /* 0x0000000e1300b988 */ /* 0x0089e20008000806 */
[----:B------:R-:W-:Y:S01]  /*2800*/  ULEA UR6, UR16, UR6, 0x4 ;  /* 0x0000000610067291 */ /* 0x000fe2000f8e20ff */
[----:B------:R-:W-:Y:S11]  /*2810*/  BRA.U UP0, `(.L_x_14) ;  /* 0xfffffffd00707547 */ /* 0x000ff6000b83ffff */
.L_x_9:
[----:B------:R-:W-:-:S09]  /*2820*/  UISETP.NE.AND UP0, UPT, UR4, URZ, UPT ;  /* 0x000000ff0400728c */ /* 0x000fd2000bf05270 */
[----:B------:R-:W-:Y:S05]  /*2830*/  BRA.U !UP0, `(.L_x_0) ;  /* 0x0000000108607547 */ /* 0x000fea000b800000 */
[----:B------:R-:W2:Y:S01]  /*2840*/  S2UR UR6, SR_CgaCtaId ;  /* 0x00000000000679c3 */ /* 0x000ea20000008800 */
[----:B------:R-:W3:Y:S01]  /*2850*/  LDCU UR9, c[0x0][0x39c] ;  /* 0x00007380ff0977ac */ /* 0x000ee20008000800 */
[----:B------:R-:W-:Y:S01]  /*2860*/  IMAD R5, R2, UR16, R6 ;  /* 0x0000001002057c24 */ /* 0x000fe2000f8e0206 */
[----:B------:R-:W-:-:S03]  /*2870*/  UMOV UR5, 0x400 ;  /* 0x0000040000057882 */ /* 0x000fc60000000000 */
[C---:B0---4-:R-:W-:Y:S01]  /*2880*/  VIADD R0, R5.reuse, UR11 ;  /* 0x0000000b05007c36 */ /* 0x051fe20008000000 */
[----:B------:R-:W0:Y:S01]  /*2890*/  LDCU UR8, c[0x0][0x3a0] ;  /* 0x00007400ff0877ac */ /* 0x000e220008000800 */
[----:B------:R-:W4:Y:S01]  /*28a0*/  LDC R8, c[0x0][0x39c] ;  /* 0x0000e700ff087b82 */ /* 0x000f220000000800 */
[----:B------:R-:W-:Y:S01]  /*28b0*/  UIADD3 UR4, UPT, UPT, -UR4, URZ, URZ ;  /* 0x000000ff04047290 */ /* 0x000fe2000fffe1ff */
[----:B---3--:R-:W-:Y:S01]  /*28c0*/  IMAD R7, R5, UR9, R4 ;  /* 0x0000000905077c24 */ /* 0x008fe2000f8e0204 */
[----:B--2---:R-:W-:-:S06]  /*28d0*/  ULEA UR5, UR6, UR5, 0x18 ;  /* 0x0000000506057291 */ /* 0x004fcc000f8ec0ff */
[----:B0-----:R-:W-:-:S07]  /*28e0*/  LEA R0, R0, UR5, 0x2 ;  /* 0x0000000500007c11 */ /* 0x001fce000f8e10ff */
.L_x_15:
[----:B------:R-:W-:Y:S02]  /*28f0*/  UMOV UR11, UR8 ;  /* 0x00000008000b7c82 */ /* 0x000fe40008000000 */
[----:B------:R-:W-:-:S13]  /*2900*/  ISETP.GE.AND P0, PT, R5, UR11, PT ;  /* 0x0000000b05007c0c */ /* 0x000fda000bf06270 */
[----:B------:R-:W0:Y:S02]  /*2910*/  @!P0 LDC.64 R2, c[0x0][0x388] ;  /* 0x0000e200ff028b82 */ /* 0x000e240000000a00 */
[----:B0-----:R-:W-:-:S06]  /*2920*/  @!P0 IMAD.WIDE R2, R7, 0x4, R2 ;  /* 0x0000000407028825 */ /* 0x001fcc00078e0202 */
[----:B------:R-:W2:Y:S01]  /*2930*/  @!P0 LDG.E.CONSTANT R3, desc[UR14][R2.64] ;  /* 0x0000000e02038981 */ /* 0x000ea2000c1e9900 */
[----:B------:R-:W0:Y:S01]  /*2940*/  LDC R9, c[0x0][0x360] ;  /* 0x0000d800ff097b82 */ /* 0x000e220000000800 */
[----:B------:R-:W-:Y:S01]  /*2950*/  UIADD3 UR4, UPT, UPT, UR4, 0x1, URZ ;  /* 0x0000000104047890 */ /* 0x000fe2000fffe0ff */
[----:B------:R-:W-:Y:S01]  /*2960*/  IADD3 R5, PT, PT, R5, UR16, RZ ;  /* 0x0000001005057c10 */ /* 0x000fe2000fffe0ff */
[----:B----4-:R-:W-:Y:S02]  /*2970*/  IMAD R7, R8, UR16, R7 ;  /* 0x0000001008077c24 */ /* 0x010fe4000f8e0207 */
[----:B------:R-:W-:Y:S01]  /*2980*/  UISETP.NE.AND UP0, UPT, UR4, URZ, UPT ;  /* 0x000000ff0400728c */ /* 0x000fe2000bf05270 */
[----:B--2---:R0:W-:Y:S02]  /*2990*/  @!P0 STS [R0], R3 ;  /* 0x0000000300008388 */ /* 0x0041e40000000800 */
[----:B0-----:R-:W-:-:S06]  /*29a0*/  LEA R0, R9, R0, 0x2 ;  /* 0x0000000009007211 */ /* 0x001fcc00078e10ff */
[----:B------:R-:W-:Y:S05]  /*29b0*/  BRA.U UP0, `(.L_x_15) ;  /* 0xfffffffd00cc7547 */ /* 0x000fea000b83ffff */
.L_x_0:
[----:B------:R-:W-:Y:S01]  /*29c0*/  BAR.SYNC.DEFER_BLOCKING 0x0 ;  /* 0x0000000000007b1d */ /* 0x000fe20000010000 */
[----:B------:R-:W-:Y:S01]  /*29d0*/  UISETP.GE.AND UP0, UPT, UR11, 0x1, UPT ;  /* 0x000000010b00788c */ /* 0x000fe2000bf06270 */
[----:B0---4-:R-:W-:-:S08]  /*29e0*/  IMAD.MOV.U32 R23, RZ, RZ, RZ ;  /* 0x000000ffff177224 */ /* 0x011fd000078e00ff */
[----:B------:R-:W-:Y:S05]  /*29f0*/  BRA.U !UP0, `(.L_x_16) ;  /* 0x0000000508a47547 */ /* 0x000fea000b800000 */
[----:B------:R-:W-:Y:S01]  /*2a00*/  UISETP.GE.U32.AND UP0, UPT, UR11, 0x10, UPT ;  /* 0x000000100b00788c */ /* 0x000fe2000bf06070 */
[----:B------:R-:W-:Y:S01]  /*2a10*/  HFMA2 R23, -RZ, RZ, 0, 0 ;  /* 0x00000000ff177431 */ /* 0x000fe200000001ff */
[----:B------:R-:W-:Y:S01]  /*2a20*/  ULOP3.LUT UR6, UR11, 0xf, URZ, 0xc0, !UPT ;  /* 0x0000000f0b067892 */ /* 0x000fe2000f8ec0ff */
[----:B------:R-:W-:-:S03]  /*2a30*/  UMOV UR4, URZ ;  /* 0x000000ff00047c82 */ /* 0x000fc60008000000 */
[----:B------:R-:W-:-:S03]  /*2a40*/  UISETP.NE.AND UP1, UPT, UR6, URZ, UPT ;  /* 0x000000ff0600728c */ /* 0x000fc6000bf25270 */
[----:B------:R-:W-:Y:S08]  /*2a50*/  BRA.U !UP0, `(.L_x_17) ;  /* 0x0000000108b47547 */ /* 0x000ff0000b800000 */
[----:B------:R-:W-:Y:S01]  /*2a60*/  ULOP3.LUT UR4, UR11, 0x7ffffff0, URZ, 0xc0, !UPT ;  /* 0x7ffffff00b047892 */ /* 0x000fe2000f8ec0ff */
[----:B------:R-:W-:Y:S01]  /*2a70*/  MOV R23, RZ ;  /* 0x000000ff00177202 */ /* 0x000fe20000000f00 */
[----:B------:R-:W-:Y:S02]  /*2a80*/  UIADD3 UR9, UPT, UPT, UR5, 0x20, URZ ;  /* 0x0000002005097890 */ /* 0x000fe4000fffe0ff */
[----:B------:R-:W-:-:S12]  /*2a90*/  UIADD3 UR8, UPT, UPT, -UR4, URZ, URZ ;  /* 0x000000ff04087290 */ /* 0x000fd8000fffe1ff */
.L_x_18:
[----:B------:R-:W-:Y:S02]  /*2aa0*/  ULEA UR10, UR11, UR9, 0x2 ;  /* 0x000000090b0a7291 */ /* 0x000fe4000f8e10ff */
[----:B-1----:R-:W-:Y:S01]  /*2ab0*/  LDS.128 R16, [UR9+-0x20] ;  /* 0xffffe009ff107984 */ /* 0x002fe20008000c00 */
[----:B------:R-:W-:-:S03]  /*2ac0*/  UIADD3 UR8, UPT, UPT, UR8, 0x10, URZ ;  /* 0x0000001008087890 */ /* 0x000fc6000fffe0ff */
[----:B------:R-:W-:Y:S01]  /*2ad0*/  LDS.128 R12, [UR9+-0x10] ;  /* 0xfffff009ff0c7984 */ /* 0x000fe20008000c00 */
[----:B------:R-:W-:-:S03]  /*2ae0*/  UISETP.NE.AND UP0, UPT, UR8, URZ, UPT ;  /* 0x000000ff0800728c */ /* 0x000fc6000bf05270 */
[----:B------:R-:W0:Y:S04]  /*2af0*/  LDS R20, [UR10+-0x20] ;  /* 0xffffe00aff147984 */ /* 0x000e280008000800 */
[----:B------:R-:W1:Y:S04]  /*2b00*/  LDS R21, [UR10+-0x1c] ;  /* 0xffffe40aff157984 */ /* 0x000e680008000800 */
[----:B------:R-:W2:Y:S04]  /*2b10*/  LDS R22, [UR10+-0x18] ;  /* 0xffffe80aff167984 */ /* 0x000ea80008000800 */
[----:B------:R-:W3:Y:S04]  /*2b20*/  LDS R24, [UR10+-0x14] ;  /* 0xffffec0aff187984 */ /* 0x000ee80008000800 */
[----:B------:R-:W4:Y:S04]  /*2b30*/  LDS R7, [UR10+-0x10] ;  /* 0xfffff00aff077984 */ /* 0x000f280008000800 */
[----:B------:R-:W5:Y:S04]  /*2b40*/  LDS R6, [UR10+-0xc] ;  /* 0xfffff40aff067984 */ /* 0x000f680008000800 */
[----:B------:R-:W5:Y:S04]  /*2b50*/  LDS R3, [UR10+-0x8] ;  /* 0xfffff80aff037984 */ /* 0x000f680008000800 */
[----:B------:R-:W5:Y:S04]  /*2b60*/  LDS R2, [UR10+-0x4] ;  /* 0xfffffc0aff027984 */ /* 0x000f680008000800 */
[----:B------:R-:W-:Y:S04]  /*2b70*/  LDS.128 R8, [UR9] ;  /* 0x00000009ff087984 */ /* 0x000fe80008000c00 */
[----:B------:R-:W5:Y:S04]  /*2b80*/  LDS R5, [UR10] ;  /* 0x0000000aff057984 */ /* 0x000f680008000800 */
[----:B------:R-:W5:Y:S01]  /*2b90*/  LDS R0, [UR10+0x4] ;  /* 0x0000040aff007984 */ /* 0x000f620008000800 */
[----:B0-----:R-:W-:-:S03]  /*2ba0*/  FFMA R16, R16, R20, R23 ;  /* 0x0000001410107223 */ /* 0x001fc60000000017 */
[----:B------:R-:W0:Y:S01]  /*2bb0*/  LDS R25, [UR10+0x8] ;  /* 0x0000080aff197984 */ /* 0x000e220008000800 */
[----:B-1----:R-:W-:-:S03]  /*2bc0*/  FFMA R17, R17, R21, R16 ;  /* 0x0000001511117223 */ /* 0x002fc60000000010 */
[----:B------:R-:W1:Y:S01]  /*2bd0*/  LDS R16, [UR10+0xc] ;  /* 0x00000c0aff107984 */ /* 0x000e620008000800 */
[----:B--2---:R-:W-:-:S03]  /*2be0*/  FFMA R18, R18, R22, R17 ;  /* 0x0000001612127223 */ /* 0x004fc60000000011 */
[----:B------:R-:W-:Y:S01]  /*2bf0*/  LDS.128 R20, [UR9+0x10] ;  /* 0x00001009ff147984 */ /* 0x000fe20008000c00 */
[----:B---3--:R-:W-:Y:S01]  /*2c00*/  FFMA R19, R19, R24, R18 ;  /* 0x0000001813137223 */ /* 0x008fe20000000012 */
[----:B------:R-:W-:Y:S02]  /*2c10*/  UIADD3 UR9, UPT, UPT, UR9, 0x40, URZ ;  /* 0x0000004009097890 */ /* 0x000fe4000fffe0ff */
[----:B------:R-:W2:Y:S01]  /*2c20*/  LDS R17, [UR10+0x10] ;  /* 0x0000100aff117984 */ /* 0x000ea20008000800 */
[----:B----4-:R-:W-:-:S03]  /*2c30*/  FFMA R12, R12, R7, R19 ;  /* 0x000000070c0c7223 */ /* 0x010fc60000000013 */
[----:B------:R-:W3:Y:S01]  /*2c40*/  LDS R18, [UR10+0x14] ;  /* 0x0000140aff127984 */ /* 0x000ee20008000800 */
[----:B-----5:R-:W-:-:S03]  /*2c50*/  FFMA R13, R13, R6, R12 ;  /* 0x000000060d0d7223 */ /* 0x020fc6000000000c */
[----:B------:R-:W4:Y:S01]  /*2c60*/  LDS R7, [UR10+0x18] ;  /* 0x0000180aff077984 */ /* 0x000f220008000800 */
[----:B------:R-:W-:-:S03]  /*2c70*/  FFMA R14, R14, R3, R13 ;  /* 0x000000030e0e7223 */ /* 0x000fc6000000000d */
[----:B------:R-:W5:Y:S01]  /*2c80*/  LDS R6, [UR10+0x1c] ;  /* 0x00001c0aff067984 */ /* 0x000f620008000800 */
[----:B------:R-:W-:-:S04]  /*2c90*/  FFMA R15, R15, R2, R14 ;  /* 0x000000020f0f7223 */ /* 0x000fc8000000000e */
[----:B------:R-:W-:-:S04]  /*2ca0*/  FFMA R8, R8, R5, R15 ;  /* 0x0000000508087223 */ /* 0x000fc8000000000f */
[----:B------:R-:W-:-:S04]  /*2cb0*/  FFMA R9, R9, R0, R8 ;  /* 0x0000000009097223 */ /* 0x000fc80000000008 */
[----:B0-----:R-:W-:-:S04]  /*2cc0*/  FFMA R10, R10, R25, R9 ;  /* 0x000000190a0a7223 */ /* 0x001fc80000000009 */
[----:B-1----:R-:W-:-:S04]  /*2cd0*/  FFMA R11, R11, R16, R10 ;  /* 0x000000100b0b7223 */ /* 0x002fc8000000000a */
[----:B--2---:R-:W-:-:S04]  /*2ce0*/  FFMA R20, R20, R17, R11 ;  /* 0x0000001114147223 */ /* 0x004fc8000000000b */
[----:B---3--:R-:W-:-:S04]  /*2cf0*/  FFMA R21, R21, R18, R20 ;  /* 0x0000001215157223 */ /* 0x008fc80000000014 */
[----:B----4-:R-:W-:-:S04]  /*2d00*/  FFMA R22, R22, R7, R21 ;  /* 0x0000000716167223 */ /* 0x010fc80000000015 */
[----:B-----5:R-:W-:Y:S01]  /*2d10*/  FFMA R23, R23, R6, R22 ;  /* 0x0000000617177223 */ /* 0x020fe20000000016 */
[----:B------:R-:W-:Y:S06]  /*2d20*/  BRA.U UP0, `(.L_x_18) ;  /* 0xfffffffd005c7547 */ /* 0x000fec000b83ffff */
.L_x_17:
[----:B------:R-:W-:Y:S05]  /*2d30*/  BRA.U !UP1, `(.L_x_16) ;  /* 0x0000000109d47547 */ /* 0x000fea000b800000 */
[----:B------:R-:W-:Y:S02]  /*2d40*/  UISETP.GE.U32.AND UP0, UPT, UR6, 0x8, UPT ;  /* 0x000000080600788c */ /* 0x000fe4000bf06070 */
[----:B------:R-:W-:-:S04]  /*2d50*/  ULOP3.LUT UR8, UR11, 0x7, URZ, 0xc0, !UPT ;  /* 0x000000070b087892 */ /* 0x000fc8000f8ec0ff */
[----:B------:R-:W-:-:S03]  /*2d60*/  UISETP.NE.AND UP1, UPT, UR8, URZ, UPT ;  /* 0x000000ff0800728c */ /* 0x000fc6000bf25270 */
[----:B------:R-:W-:Y:S08]  /*2d70*/  BRA.U !UP0, `(.L_x_19) ;  /* 0x0000000108547547 */ /* 0x000ff0000b800000 */
[----:B------:R-:W-:Y:S02]  /*2d80*/  ULEA UR9, UR4, UR7, 0x2 ;  /* 0x0000000704097291 */ /* 0x000fe4000f8e10ff */
[----:B------:R-:W-:Y:S02]  /*2d90*/  ULEA UR6, UR4, UR5, 0x2 ;  /* 0x0000000504067291 */ /* 0x000fe4000f8e10ff */
[----:B------:R-:W-:-:S05]  /*2da0*/  UIADD3 UR4, UPT, UPT, UR4, 0x8, URZ ;  /* 0x0000000804047890 */ /* 0x000fca000fffe0ff */
[----:B------:R-:W-:Y:S04]  /*2db0*/  LDS R0, [UR9] ;  /* 0x00000009ff007984 */ /* 0x000fe80008000800 */
[----:B------:R-:W0:Y:S04]  /*2dc0*/  LDS.128 R8, [UR6] ;  /* 0x00000006ff087984 */ /* 0x000e280008000c00 */
[----:B------:R-:W2:Y:S04]  /*2dd0*/  LDS R3, [UR9+0x4] ;  /* 0x00000409ff037984 */ /* 0x000ea80008000800 */
[----:B------:R-:W3:Y:S04]  /*2de0*/  LDS R2, [UR9+0x8] ;  /* 0x00000809ff027984 */ /* 0x000ee80008000800 */
[----:B------:R-:W4:Y:S04]  /*2df0*/  LDS R5, [UR9+0xc] ;  /* 0x00000c09ff057984 */ /* 0x000f280008000800 */
[----:B------:R-:W-:Y:S04]  /*2e00*/  LDS R6, [UR9+0x10] ;  /* 0x00001009ff067984 */ /* 0x000fe80008000800 */
[----:B-1----:R-:W1:Y:S04]  /*2e10*/  LDS.128 R12, [UR6+0x10] ;  /* 0x00001006ff0c7984 */ /* 0x002e680008000c00 */
[----:B------:R-:W5:Y:S04]  /*2e20*/  LDS R7, [UR9+0x14] ;  /* 0x00001409ff077984 */ /* 0x000f680008000800 */
[----:B------:R-:W5:Y:S04]  /*2e30*/  LDS R16, [UR9+0x18] ;  /* 0x00001809ff107984 */ /* 0x000f680008000800 */
[----:B------:R-:W5:Y:S01]  /*2e40*/  LDS R17, [UR9+0x1c] ;  /* 0x00001c09ff117984 */ /* 0x000f620008000800 */
[----:B0-----:R-:W-:-:S04]  /*2e50*/  FFMA R0, R8, R0, R23 ;  /* 0x0000000008007223 */ /* 0x001fc80000000017 */
[----:B--2---:R-:W-:-:S04]  /*2e60*/  FFMA R3, R3, R9, R0 ;  /* 0x0000000903037223 */ /* 0x004fc80000000000 */
[----:B---3--:R-:W-:-:S04]  /*2e70*/  FFMA R2, R2, R10, R3 ;  /* 0x0000000a02027223 */ /* 0x008fc80000000003 */
[----:B----4-:R-:W-:-:S04]  /*2e80*/  FFMA R5, R5, R11, R2 ;  /* 0x0000000b05057223 */ /* 0x010fc80000000002 */
[----:B-1----:R-:W-:-:S04]  /*2e90*/  FFMA R6, R12, R6, R5 ;  /* 0x000000060c067223 */ /* 0x002fc80000000005 */
[----:B-----5:R-:W-:-:S04]  /*2ea0*/  FFMA R7, R7, R13, R6 ;  /* 0x0000000d07077223 */ /* 0x020fc80000000006 */
[----:B------:R-:W-:-:S04]  /*2eb0*/  FFMA R14, R16, R14, R7 ;  /* 0x0000000e100e7223 */ /* 0x000fc80000000007 */
[----:B------:R-:W-:-:S07]  /*2ec0*/  FFMA R23, R17, R15, R14 ;  /* 0x0000000f11177223 */ /* 0x000fce000000000e */
.L_x_19:
        /* <DEDUP_REMOVED lines=12> */
[----:B------:R-:W4:Y:S01]  /*2f90*/  LDS R5, [UR7+0xc] ;  /* 0x00000c07ff057984 */ /* 0x000f220008000800 */
[----:B0-----:R-:W-:-:S04]  /*2fa0*/  FFMA R0, R8, R0, R23 ;  /* 0x0000000008007223 */ /* 0x001fc80000000017 */
[----:B--2---:R-:W-:-:S04]  /*2fb0*/  FFMA R3, R3, R9, R0 ;  /* 0x0000000903037223 */ /* 0x004fc80000000000 */
[----:B---3--:R-:W-:-:S04]  /*2fc0*/  FFMA R2, R2, R10, R3 ;  /* 0x0000000a02027223 */ /* 0x008fc80000000003 */
[----:B----4-:R-:W-:-:S07]  /*2fd0*/  FFMA R23, R5, R11, R2 ;  /* 0x0000000b05177223 */ /* 0x010fce0000000002 */
.L_x_20:
[----:B------:R-:W-:Y:S05]  /*2fe0*/  BRA.U !UP1, `(.L_x_16) ;  /* 0x0000000109287547 */ /* 0x000fea000b800000 */
[----:B------:R-:W-:Y:S02]  /*2ff0*/  ULEA UR4, UR4, UR5, 0x2 ;  /* 0x0000000504047291 */ /* 0x000fe4000f8e10ff */
[----:B------:R-:W-:-:S12]  /*3000*/  UIADD3 UR6, UPT, UPT, -UR6, URZ, URZ ;  /* 0x000000ff06067290 */ /* 0x000fd8000fffe1ff */
.L_x_21:
[----:B------:R-:W-:Y:S02]  /*3010*/  ULEA UR5, UR11, UR4, 0x2 ;  /* 0x000000040b057291 */ /* 0x000fe4000f8e10ff */
[----:B------:R-:W-:Y:S01]  /*3020*/  LDS R0, [UR4] ;  /* 0x00000004ff007984 */ /* 0x000fe20008000800 */
[----:B------:R-:W-:Y:S02]  /*3030*/  UIADD3 UR6, UPT, UPT, UR6, 0x1, URZ ;  /* 0x0000000106067890 */ /* 0x000fe4000fffe0ff */
[----:B------:R-:W-:Y:S02]  /*3040*/  UIADD3 UR4, UPT, UPT, UR4, 0x4, URZ ;  /* 0x0000000404047890 */ /* 0x000fe4000fffe0ff */
[----:B------:R-:W-:Y:S02]  /*3050*/  UISETP.NE.AND UP0, UPT, UR6, URZ, UPT ;  /* 0x000000ff0600728c */ /* 0x000fe4000bf05270 */
[----:B------:R-:W0:Y:S02]  /*3060*/  LDS R2, [UR5] ;  /* 0x00000005ff027984 */ /* 0x000e240008000800 */
[----:B0-----:R-:W-:-:S05]  /*3070*/  FFMA R23, R0, R2, R23 ;  /* 0x0000000200177223 */ /* 0x001fca0000000017 */
[----:B------:R-:W-:Y:S05]  /*3080*/  BRA.U UP0, `(.L_x_21) ;  /* 0xfffffffd00e07547 */ /* 0x000fea000b83ffff */
.L_x_16:
[----:B------:R-:W0:Y:S08]  /*3090*/  LDC R5, c[0x0][0x39c] ;  /* 0x0000e700ff057b82 */ /* 0x000e300000000800 */
[----:B------:R-:W2:Y:S01]  /*30a0*/  LDC.64 R2, c[0x0][0x390] ;  /* 0x0000e400ff027b82 */ /* 0x000ea20000000a00 */
[----:B0-----:R-:W-:-:S04]  /*30b0*/  IMAD R5, R5, UR13, R4 ;  /* 0x0000000d05057c24 */ /* 0x001fc8000f8e0204 */
[----:B--2---:R-:W-:-:S05]  /*30c0*/  IMAD.WIDE R2, R5, 0x4, R2 ;  /* 0x0000000405027825 */ /* 0x004fca00078e0202 */
[----:B------:R-:W-:Y:S01]  /*30d0*/  STG.E desc[UR14][R2.64], R23 ;  /* 0x0000001702007986 */ /* 0x000fe2000c10190e */
[----:B------:R-:W-:Y:S05]  /*30e0*/  EXIT ;  /* 0x000000000000794d */ /* 0x000fea0003800000 */
.L_x_22:
[----:B------:R-:W-:-:S00]  /*30f0*/  BRA `(.L_x_22) ;  /* 0xfffffffc00fc7947 */ /* 0x000fc0000383ffff */
[----:B------:R-:W-:-:S00]  /*3100*/  NOP ;  /* 0x0000000000007918 */ /* 0x000fc00000000000 */
[----:B------:R-:W-:-:S00]  /*3110*/  NOP ;  /* 0x0000000000007918 */ /* 0x000fc00000000000 */
[----:B------:R-:W-:-:S00]  /*3120*/  NOP ;  /* 0x0000000000007918 */ /* 0x000fc00000000000 */
[----:B------:R-:W-:-:S00]  /*3130*/  NOP ;  /* 0x0000000000007918 */ /* 0x000fc00000000000 */
[----:B------:R-:W-:-:S00]  /*3140*/  NOP ;  /* 0x0000000000007918 */ /* 0x000fc00000000000 */
[----:B------:R-:W-:-:S00]  /*3150*/  NOP ;  /* 0x0000000000007918 */ /* 0x000fc00000000000 */
[----:B------:R-:W-:-:S00]  /*3160*/  NOP ;  /* 0x0000000000007918 */ /* 0x000fc00000000000 */
[----:B------:R-:W-:-:S00]  /*3170*/  NOP ;  /* 0x0000000000007918 */ /* 0x000fc00000000000 */
.L_x_44:


//--------------------- .text._Z34gemm_kernel_shared_cache_no_tilingPKfS0_Pfiii --------------------------
	.section	.text._Z34gemm_kernel_shared_cache_no_tilingPKfS0_Pfiii,"ax",@progbits
	.align	128
        .global         _Z34gemm_kernel_shared_cache_no_tilingPKfS0_Pfiii
        .type           _Z34gemm_kernel_shared_cache_no_tilingPKfS0_Pfiii,@function
        .size           _Z34gemm_kernel_shared_cache_no_tilingPKfS0_Pfiii,(.L_x_45 - _Z34gemm_kernel_shared_cache_no_tilingPKfS0_Pfiii)
        .other          _Z34gemm_kernel_shared_cache_no_tilingPKfS0_Pfiii,@"STO_CUDA_ENTRY STV_DEFAULT"
_Z34gemm_kernel_shared_cache_no_tilingPKfS0_Pfiii:
.text._Z34gemm_kernel_shared_cache_no_tilingPKfS0_Pfiii:
[----:B------:R-:W-:Y:S01]  /*0000*/  LDC R1, c[0x0][0x37c] ;  /* 0x0000df00ff017b82 */ /* 0x000fe20000000800 */
[----:B------:R-:W0:Y:S07]  /*0010*/  S2R R25, SR_TID.X ;  /* 0x0000000000197919 */ /* 0x000e2e0000002100 */
[----:B------:R-:W1:Y:S01]  /*0020*/  LDC.64 R2, c[0x0][0x398] ;  /* 0x0000e600ff027b82 */ /* 0x000e620000000a00 */
[----:B------:R-:W0:Y:S01]  /*0030*/  LDCU UR4, c[0x0][0x360] ;  /* 0x00006c00ff0477ac */ /* 0x000e220008000800 */
[----:B------:R-:W0:Y:S01]  /*0040*/  S2R R26, SR_CTAID.X ;  /* 0x00000000001a7919 */ /* 0x000e220000002500 */
[----:B------:R-:W2:Y:S05]  /*0050*/  S2R R0, SR_TID.Y ;  /* 0x0000000000007919 */ /* 0x000eaa0000002200 */
[----:B------:R-:W3:Y:S01]  /*0060*/  S2UR UR9, SR_CTAID.Y ;  /* 0x00000000000979c3 */ /* 0x000ee20000002600 */
[----:B0-----:R-:W-:-:S02]  /*0070*/  IMAD R26, R26, UR4, R25 ;  /* 0x000000041a1a7c24 */ /* 0x001fc4000f8e0219 */
[----:B--2---:R-:W-:-:S03]  /*0080*/  IMAD R25, R0, UR4, R25 ;  /* 0x0000000400197c24 */ /* 0x004fc6000f8e0219 */
[----:B-1----:R-:W-:-:S04]  /*0090*/  ISETP.GE.AND P0, PT, R26, R3, PT ;  /* 0x000000031a00720c */ /* 0x002fc80003f06270 */
[----:B---3--:R-:W-:-:S13]  /*00a0*/  ISETP.LE.OR P0, PT, R2, UR9, P0 ;  /* 0x0000000902007c0c */ /* 0x008fda0008703670 */
[----:B------:R-:W-:Y:S05]  /*00b0*/  @P0 EXIT ;  /* 0x000000000000094d */ /* 0x000fea0003800000 */
[----:B------:R-:W0:Y:S01]  /*00c0*/  LDCU UR4, c[0x0][0x3a0] ;  /* 0x00007400ff0477ac */ /* 0x000e220008000800 */
[----:B------:R-:W-:Y:S01]  /*00d0*/  HFMA2 R7, -RZ, RZ, 0, 0 ;  /* 0x00000000ff077431 */ /* 0x000fe200000001ff */
[----:B------:R-:W1:Y:S01]  /*00e0*/  LDCU.64 UR10, c[0x0][0x358] ;  /* 0x00006b00ff0a77ac */ /* 0x000e620008000a00 */
[----:B0-----:R-:W-:-:S09]  /*00f0*/  UISETP.GE.AND UP0, UPT, UR4, 0x1, UPT ;  /* 0x000000010400788c */ /* 0x001fd2000bf06270 */
[----:B-1----:R-:W-:Y:S05]  /*0100*/  BRA.U !UP0, `(.L_x_23) ;  /* 0x0000000908547547 */ /* 0x002fea000b800000 */
[----:B------:R-:W0:Y:S01]  /*0110*/  S2UR UR7, SR_CgaCtaId ;  /* 0x00000000000779c3 */ /* 0x000e220000008800 */
[----:B------:R-:W-:Y:S01]  /*0120*/  UMOV UR5, 0x400 ;  /* 0x0000040000057882 */ /* 0x000fe20000000000 */
[----:B------:R-:W-:Y:S01]  /*0130*/  UIADD3 UR4, UPT, UPT, UR4, 0x3ff, URZ ;  /* 0x000003ff04047890 */ /* 0x000fe2000fffe0ff */
[----:B------:R-:W-:Y:S01]  /*0140*/  MOV R7, RZ ;  /* 0x000000ff00077202 */ /* 0x000fe20000000f00 */
[----:B------:R-:W-:Y:S01]  /*0150*/  UIADD3 UR6, UPT, UPT, UR5, 0x1000, URZ ;  /* 0x0000100005067890 */ /* 0x000fe2000fffe0ff */
[----:B------:R-:W-:Y:S01]  /*0160*/  MOV R22, RZ ;  /* 0x000000ff00167202 */ /* 0x000fe20000000f00 */
[----:B------:R-:W-:Y:S02]  /*0170*/  USHF.R.U32.HI UR4, URZ, 0xa, UR4 ;  /* 0x0000000aff047899 */ /* 0x000fe40008011604 */
[----:B0-----:R-:W-:Y:S02]  /*0180*/  ULEA UR5, UR7, UR5, 0x18 ;  /* 0x0000000507057291 */ /* 0x001fe4000f8ec0ff */
[----:B------:R-:W-:-:S04]  /*0190*/  ULEA UR6, UR7, UR6, 0x18 ;  /* 0x0000000607067291 */ /* 0x000fc8000f8ec0ff */
[C---:B------:R-:W-:Y:S02]  /*01a0*/  LEA R24, R25.reuse, UR5, 0x2 ;  /* 0x0000000519187c11 */ /* 0x040fe4000f8e10ff */
[----:B------:R-:W-:-:S07]  /*01b0*/  LEA R23, R25, UR6, 0x2 ;  /* 0x0000000619177c11 */ /* 0x000fce000f8e10ff */
.L_x_31:
[----:B0-----:R-:W0:Y:S01]  /*01c0*/  LDC R0, c[0x0][0x3a0] ;  /* 0x0000e800ff007b82 */ /* 0x001e220000000800 */
[----:B------:R-:W-:Y:S01]  /*01d0*/  LEA R3, R22, 0x400, 0xa ;  /* 0x0000040016037811 */ /* 0x000fe200078e50ff */
[----:B------:R-:W-:Y:S01]  /*01e0*/  BSSY.RECONVERGENT B0, `(.L_x_24) ;  /* 0x0000015000007945 */ /* 0x000fe20003800200 */
[----:B------:R-:W-:Y:S02]  /*01f0*/  MOV R6, R22 ;  /* 0x0000001600067202 */ /* 0x000fe40000000f00 */
[----:B0-----:R-:W-:-:S05]  /*0200*/  VIMNMX R3, PT, PT, R3, R0, PT ;  /* 0x0000000003037248 */ /* 0x001fca0003fe0100 */
[----:B------:R-:W-:-:S05]  /*0210*/  IMAD R10, R22, -0x400, R3 ;  /* 0xfffffc00160a7824 */ /* 0x000fca00078e0203 */
[----:B------:R-:W-:-:S13]  /*0220*/  ISETP.GE.AND P0, PT, R25, R10, PT ;  /* 0x0000000a1900720c */ /* 0x000fda0003f06270 */
[----:B------:R-:W-:Y:S05]  /*0230*/  @P0 BRA `(.L_x_25) ;  /* 0x00000000003c0947 */ /* 0x000fea0003800000 */
[----:B------:R-:W-:-:S04]  /*0240*/  LEA R13, R6, R25, 0xa ;  /* 0x00000019060d7211 */ /* 0x000fc800078e50ff */
[----:B------:R-:W-:-:S13]  /*0250*/  ISETP.GE.AND P0, PT, R13, R0, PT ;  /* 0x000000000d00720c */ /* 0x000fda0003f06270 */
[----:B------:R-:W0:Y:S01]  /*0260*/  @!P0 LDC.64 R8, c[0x0][0x380] ;  /* 0x0000e000ff088b82 */ /* 0x000e220000000a00 */
[----:B------:R-:W-:-:S07]  /*0270*/  @!P0 IMAD R11, R0, UR9, R13 ;  /* 0x00000009000b8c24 */ /* 0x000fce000f8e020d */
[----:B------:R-:W1:Y:S08]  /*0280*/  @!P0 LDC R2, c[0x0][0x39c] ;  /* 0x0000e700ff028b82 */ /* 0x000e700000000800 */
[----:B------:R-:W2:Y:S01]  /*0290*/  @!P0 LDC.64 R4, c[0x0][0x388] ;  /* 0x0000e200ff048b82 */ /* 0x000ea20000000a00 */
[----:B0-----:R-:W-:-:S04]  /*02a0*/  @!P0 IMAD.WIDE.U32 R8, R11, 0x4, R8 ;  /* 0x000000040b088825 */ /* 0x001fc800078e0008 */
[----:B------:R-:W-:Y:S02]  /*02b0*/  HFMA2 R11, -RZ, RZ, 0, 0 ;  /* 0x00000000ff0b7431 */ /* 0x000fe400000001ff */
[----:B-1----:R-:W-:-:S04]  /*02c0*/  @!P0 IMAD R13, R13, R2, R26 ;  /* 0x000000020d0d8224 */ /* 0x002fc800078e021a */
[----:B------:R-:W3:Y:S01]  /*02d0*/  @!P0 LDG.E.CONSTANT R11, desc[UR10][R8.64] ;  /* 0x0000000a080b8981 */ /* 0x000ee2000c1e9900 */
[----:B--2---:R-:W-:-:S06]  /*02e0*/  @!P0 IMAD.WIDE R4, R13, 0x4, R4 ;  /* 0x000000040d048825 */ /* 0x004fcc00078e0204 */
[----:B------:R-:W2:Y:S04]  /*02f0*/  @!P0 LDG.E.CONSTANT R4, desc[UR10][R4.64] ;  /* 0x0000000a04048981 */ /* 0x000ea8000c1e9900 */
[----:B---3--:R0:W-:Y:S04]  /*0300*/  STS [R24], R11 ;  /* 0x0000000b18007388 */ /* 0x0081e80000000800 */
[----:B--2---:R0:W-:Y:S04]  /*0310*/  @!P0 STS [R23], R4 ;  /* 0x0000000417008388 */ /* 0x0041e80000000800 */
[----:B------:R0:W-:Y:S02]  /*0320*/  @P0 STS [R23], RZ ;  /* 0x000000ff17000388 */ /* 0x0001e40000000800 */
.L_x_25:
[----:B------:R-:W-:Y:S05]  /*0330*/  BSYNC.RECONVERGENT B0 ;  /* 0x0000000000007941 */ /* 0x000fea0003800200 */
.L_x_24:
[----:B------:R-:W-:Y:S01]  /*0340*/  BAR.SYNC.DEFER_BLOCKING 0x0 ;  /* 0x0000000000007b1d */ /* 0x000fe20000010000 */
[----:B------:R-:W-:Y:S02]  /*0350*/  ISETP.GE.AND P1, PT, R10, 0x1, PT ;  /* 0x000000010a00780c */ /* 0x000fe40003f26270 */
[----:B------:R-:W-:Y:S02]  /*0360*/  IADD3 R22, PT, PT, R22, 0x1, RZ ;  /* 0x0000000116167810 */ /* 0x000fe40007ffe0ff */
[C---:B------:R-:W-:Y:S02]  /*0370*/  LOP3.LUT R0, R3.reuse, 0x7, RZ, 0xc0, !PT ;  /* 0x0000000703007812 */ /* 0x040fe400078ec0ff */
[----:B------:R-:W-:Y:S02]  /*0380*/  ISETP.NE.AND P0, PT, R22, UR4, PT ;  /* 0x0000000416007c0c */ /* 0x000fe4000bf05270 */
[----:B------:R-:W-:-:S05]  /*0390*/  LOP3.LUT R2, R3, 0xf, RZ, 0xc0, !PT ;  /* 0x0000000f03027812 */ /* 0x000fca00078ec0ff */
[----:B------:R-:W-:Y:S06]  /*03a0*/  @!P1 BRA `(.L_x_26) ;  /* 0x0000000400a49947 */ /* 0x000fec0003800000 */
[----:B0-----:R-:W-:Y:S02]  /*03b0*/  IADD3 R4, PT, PT, R10, -0x1, RZ ;  /* 0xffffffff0a047810 */ /* 0x001fe40007ffe0ff */
[----:B------:R-:W-:Y:S02]  /*03c0*/  ISETP.NE.AND P1, PT, R2, RZ, PT ;  /* 0x000000ff0200720c */ /* 0x000fe40003f25270 */
[----:B------:R-:W-:Y:S02]  /*03d0*/  ISETP.GE.U32.AND P2, PT, R4, 0xf, PT ;  /* 0x0000000f0400780c */ /* 0x000fe40003f46070 */
[----:B------:R-:W-:-:S11]  /*03e0*/  MOV R21, RZ ;  /* 0x000000ff00157202 */ /* 0x000fd60000000f00 */
[----:B------:R-:W-:Y:S05]  /*03f0*/  @!P2 BRA `(.L_x_27) ;  /* 0x000000000088a947 */ /* 0x000fea0003800000 */
[----:B------:R-:W-:Y:S01]  /*0400*/  LEA R20, R6, R2, 0xa ;  /* 0x0000000206147211 */ /* 0x000fe200078e50ff */
[----:B------:R-:W-:Y:S01]  /*0410*/  UIADD3 UR7, UPT, UPT, UR5, 0x20, URZ ;  /* 0x0000002005077890 */ /* 0x000fe2000fffe0ff */
[----:B------:R-:W-:Y:S01]  /*0420*/  IADD3 R21, PT, PT, -R2, R10, RZ ;  /* 0x0000000a02157210 */ /* 0x000fe20007ffe1ff */
[----:B------:R-:W-:Y:S01]  /*0430*/  UIADD3 UR8, UPT, UPT, UR6, 0x20, URZ ;  /* 0x0000002006087890 */ /* 0x000fe2000fffe0ff */
[----:B------:R-:W-:-:S11]  /*0440*/  IADD3 R20, PT, PT, -R3, R20, RZ ;  /* 0x0000001403147210 */ /* 0x000fd60007ffe1ff */
.L_x_28:
[----:B------:R-:W-:Y:S01]  /*0450*/  LDS.128 R12, [UR7+-0x20] ;  /* 0xffffe007ff0c7984 */ /* 0x000fe20008000c00 */
[----:B------:R-:W-:-:S03]  /*0460*/  IADD3 R20, PT, PT, R20, 0x10, RZ ;  /* 0x0000001014147810 */ /* 0x000fc60007ffe0ff */
[----:B------:R-:W0:Y:S01]  /*0470*/  LDS.128 R16, [UR8+-0x20] ;  /* 0xffffe008ff107984 */ /* 0x000e220008000c00 */
[----:B------:R-:W-:-:S03]  /*0480*/  ISETP.NE.AND P2, PT, R20, RZ, PT ;  /* 0x000000ff1400720c */ /* 0x000fc60003f45270 */
[----:B------:R-:W-:Y:S01]  /*0490*/  LDS.128 R8, [UR7+-0x10] ;  /* 0xfffff007ff087984 */ /* 0x000fe20008000c00 */
[----:B0-----:R-:W-:-:S03]  /*04a0*/  FFMA R12, R12, R16, R7 ;  /* 0x000000100c0c7223 */ /* 0x001fc60000000007 */
[----:B------:R-:W0:Y:S01]  /*04b0*/  LDS.128 R4, [UR8+-0x10] ;  /* 0xfffff008ff047984 */ /* 0x000e220008000c00 */
[----:B------:R-:W-:-:S04]  /*04c0*/  FFMA R13, R13, R17, R12 ;  /* 0x000000110d0d7223 */ /* 0x000fc8000000000c */
[----:B------:R-:W-:-:S04]  /*04d0*/  FFMA R14, R14, R18, R13 ;  /* 0x000000120e0e7223 */ /* 0x000fc8000000000d */
[----:B------:R-:W-:Y:S02]  /*04e0*/  FFMA R19, R15, R19, R14 ;  /* 0x000000130f137223 */ /* 0x000fe4000000000e */
[----:B------:R-:W-:Y:S02]  /*04f0*/  LDS.128 R12, [UR7] ;  /* 0x00000007ff0c7984 */ /* 0x000fe40008000c00 */
[----:B0-----:R-:W-:Y:S02]  /*0500*/  FFMA R4, R8, R4, R19 ;  /* 0x0000000408047223 */ /* 0x001fe40000000013 */
[----:B------:R-:W0:Y:S02]  /*0510*/  LDS.128 R16, [UR8] ;  /* 0x00000008ff107984 */ /* 0x000e240008000c00 */
[----:B------:R-:W-:-:S04]  /*0520*/  FFMA R5, R9, R5, R4 ;  /* 0x0000000509057223 */ /* 0x000fc80000000004 */
[----:B------:R-:W-:-:S04]  /*0530*/  FFMA R6, R10, R6, R5 ;  /* 0x000000060a067223 */ /* 0x000fc80000000005 */
[----:B------:R-:W-:Y:S02]  /*0540*/  FFMA R11, R11, R7, R6 ;  /* 0x000000070b0b7223 */ /* 0x000fe40000000006 */
[----:B------:R-:W-:Y:S01]  /*0550*/  LDS.128 R4, [UR7+0x10] ;  /* 0x00001007ff047984 */ /* 0x000fe20008000c00 */
[----:B------:R-:W-:Y:S01]  /*0560*/  UIADD3 UR7, UPT, UPT, UR7, 0x40, URZ ;  /* 0x0000004007077890 */ /* 0x000fe2000fffe0ff */
[----:B0-----:R-:W-:Y:S02]  /*0570*/  FFMA R12, R12, R16, R11 ;  /* 0x000000100c0c7223 */ /* 0x001fe4000000000b */
[----:B------:R-:W0:Y:S01]  /*0580*/  LDS.128 R8, [UR8+0x10] ;  /* 0x00001008ff087984 */ /* 0x000e220008000c00 */
[----:B------:R-:W-:Y:S01]  /*0590*/  UIADD3 UR8, UPT, UPT, UR8, 0x40, URZ ;  /* 0x0000004008087890 */ /* 0x000fe2000fffe0ff */
[----:B------:R-:W-:-:S04]  /*05a0*/  FFMA R13, R13, R17, R12 ;  /* 0x000000110d0d7223 */ /* 0x000fc8000000000c */
[----:B------:R-:W-:-:S04]  /*05b0*/  FFMA R14, R14, R18, R13 ;  /* 0x000000120e0e7223 */ /* 0x000fc8000000000d */
[----:B------:R-:W-:-:S04]  /*05c0*/  FFMA R15, R15, R19, R14 ;  /* 0x000000130f0f7223 */ /* 0x000fc8000000000e */
[----:B0-----:R-:W-:-:S04]  /*05d0*/  FFMA R4, R4, R8, R15 ;  /* 0x0000000804047223 */ /* 0x001fc8000000000f */
[----:B------:R-:W-:-:S04]  /*05e0*/  FFMA R5, R5, R9, R4 ;  /* 0x0000000905057223 */ /* 0x000fc80000000004 */
[----:B------:R-:W-:-:S04]  /*05f0*/  FFMA R6, R6, R10, R5 ;  /* 0x0000000a06067223 */ /* 0x000fc80000000005 */
[----:B------:R-:W-:Y:S01]  /*0600*/  FFMA R7, R7, R11, R6 ;  /* 0x0000000b07077223 */ /* 0x000fe20000000006 */
[----:B------:R-:W-:Y:S06]  /*0610*/  @P2 BRA `(.L_x_28) ;  /* 0xfffffffc008c2947 */ /* 0x000fec000383ffff */
.L_x_27:
[----:B------:R-:W-:Y:S05]  /*0620*/  @!P1 BRA `(.L_x_26) ;  /* 0x0000000400049947 */ /* 0x000fea0003800000 */
[----:B------:R-:W-:Y:S02]  /*0630*/  ISETP.GE.U32.AND P1, PT, R2, 0x8, PT ;  /* 0x000000080200780c */ /* 0x000fe40003f26070 */
[----:B------:R-:W-:-:S11]  /*0640*/  ISETP.NE.AND P2, PT, R0, RZ, PT ;  /* 0x000000ff0000720c */ /* 0x000fd60003f45270 */
[----:B------:R-:W-:Y:S05]  /*0650*/  @!P1 BRA `(.L_x_29) ;  /* 0x00000000006c9947 */ /* 0x000fea0003800000 */
[C---:B------:R-:W-:Y:S02]  /*0660*/  LEA R12, R21.reuse, UR5, 0x2 ;  /* 0x00000005150c7c11 */ /* 0x040fe4000f8e10ff */
[C---:B------:R-:W-:Y:S02]  /*0670*/  LEA R16, R21.reuse, UR6, 0x2 ;  /* 0x0000000615107c11 */ /* 0x040fe4000f8e10ff */
[----:B------:R-:W-:Y:S01]  /*0680*/  IADD3 R21, PT, PT, R21, 0x8, RZ ;  /* 0x0000000815157810 */ /* 0x000fe20007ffe0ff */
[----:B------:R-:W-:Y:S04]  /*0690*/  LDS R14, [R12] ;  /* 0x000000000c0e7984 */ /* 0x000fe80000000800 */
[----:B------:R-:W0:Y:S04]  /*06a0*/  LDS R17, [R16] ;  /* 0x0000000010117984 */ /* 0x000e280000000800 */
[----:B------:R-:W-:Y:S04]  /*06b0*/  LDS R19, [R12+0x4] ;  /* 0x000004000c137984 */ /* 0x000fe80000000800 */
[----:B------:R-:W1:Y:S04]  /*06c0*/  LDS R18, [R16+0x4] ;  /* 0x0000040010127984 */ /* 0x000e680000000800 */
[----:B------:R-:W-:Y:S04]  /*06d0*/  LDS R27, [R12+0x8] ;  /* 0x000008000c1b7984 */ /* 0x000fe80000000800 */
[----:B------:R-:W2:Y:S04]  /*06e0*/  LDS R20, [R16+0x8] ;  /* 0x0000080010147984 */ /* 0x000ea80000000800 */
[----:B------:R-:W-:Y:S04]  /*06f0*/  LDS R8, [R12+0xc] ;  /* 0x00000c000c087984 */ /* 0x000fe80000000800 */
[----:B------:R-:W3:Y:S04]  /*0700*/  LDS R13, [R16+0xc] ;  /* 0x00000c00100d7984 */ /* 0x000ee80000000800 */
[----:B------:R-:W-:Y:S04]  /*0710*/  LDS R6, [R12+0x10] ;  /* 0x000010000c067984 */ /* 0x000fe80000000800 */
[----:B------:R-:W4:Y:S04]  /*0720*/  LDS R11, [R16+0x10] ;  /* 0x00001000100b7984 */ /* 0x000f280000000800 */
[----:B------:R-:W-:Y:S04]  /*0730*/  LDS R4, [R12+0x14] ;  /* 0x000014000c047984 */ /* 0x000fe80000000800 */
[----:B------:R-:W5:Y:S01]  /*0740*/  LDS R9, [R16+0x14] ;  /* 0x0000140010097984 */ /* 0x000f620000000800 */
[----:B0-----:R-:W-:-:S03]  /*0750*/  FFMA R14, R14, R17, R7 ;  /* 0x000000110e0e7223 */ /* 0x001fc60000000007 */
[----:B------:R-:W-:Y:S04]  /*0760*/  LDS R2, [R12+0x18] ;  /* 0x000018000c027984 */ /* 0x000fe80000000800 */
[----:B------:R-:W0:Y:S01]  /*0770*/  LDS R5, [R16+0x18] ;  /* 0x0000180010057984 */ /* 0x000e220000000800 */
[----:B-1----:R-:W-:-:S03]  /*0780*/  FFMA R14, R19, R18, R14 ;  /* 0x00000012130e7223 */ /* 0x002fc6000000000e */
[----:B------:R-:W-:Y:S04]  /*0790*/  LDS R10, [R12+0x1c] ;  /* 0x00001c000c0a7984 */ /* 0x000fe80000000800 */
[----:B------:R-:W1:Y:S01]  /*07a0*/  LDS R15, [R16+0x1c] ;  /* 0x00001c00100f7984 */ /* 0x000e620000000800 */
[----:B--2---:R-:W-:-:S04]  /*07b0*/  FFMA R27, R27, R20, R14 ;  /* 0x000000141b1b7223 */ /* 0x004fc8000000000e */
[----:B---3--:R-:W-:-:S04]  /*07c0*/  FFMA R13, R8, R13, R27 ;  /* 0x0000000d080d7223 */ /* 0x008fc8000000001b */
[----:B----4-:R-:W-:-:S04]  /*07d0*/  FFMA R11, R6, R11, R13 ;  /* 0x0000000b060b7223 */ /* 0x010fc8000000000d */
[----:B-----5:R-:W-:-:S04]  /*07e0*/  FFMA R9, R4, R9, R11 ;  /* 0x0000000904097223 */ /* 0x020fc8000000000b */
[----:B0-----:R-:W-:-:S04]  /*07f0*/  FFMA R5, R2, R5, R9 ;  /* 0x0000000502057223 */ /* 0x001fc80000000009 */
[----:B-1----:R-:W-:-:S07]  /*0800*/  FFMA R7, R10, R15, R5 ;  /* 0x0000000f0a077223 */ /* 0x002fce0000000005 */
.L_x_29:
[----:B------:R-:W-:Y:S05]  /*0810*/  @!P2 BRA `(.L_x_26) ;  /* 0x000000000088a947 */ /* 0x000fea0003800000 */
[----:B------:R-:W-:Y:S02]  /*0820*/  ISETP.GE.U32.AND P1, PT, R0, 0x4, PT ;  /* 0x000000040000780c */ /* 0x000fe40003f26070 */
[----:B------:R-:W-:-:S04]  /*0830*/  LOP3.LUT R3, R3, 0x3, RZ, 0xc0, !PT ;  /* 0x0000000303037812 */ /* 0x000fc800078ec0ff */
[----:B------:R-:W-:-:S07]  /*0840*/  ISETP.NE.AND P2, PT, R3, RZ, PT ;  /* 0x000000ff0300720c */ /* 0x000fce0003f45270 */
[----:B------:R-:W-:Y:S06]  /*0850*/  @!P1 BRA `(.L_x_30) ;  /* 0x00000000003c9947 */ /* 0x000fec0003800000 */
        /* <DEDUP_REMOVED lines=10> */
[----:B------:R-:W3:Y:S01]  /*0900*/  LDS R10, [R4+0xc] ;  /* 0x00000c00040a7984 */ /* 0x000ee20000000800 */
[----:B0-----:R-:W-:-:S04]  /*0910*/  FFMA R2, R2, R5, R7 ;  /* 0x0000000502027223 */ /* 0x001fc80000000007 */
[----:B-1----:R-:W-:-:S04]  /*0920*/  FFMA R2, R9, R6, R2 ;  /* 0x0000000609027223 */ /* 0x002fc80000000002 */
[----:B--2---:R-:W-:-:S04]  /*0930*/  FFMA R2, R11, R8, R2 ;  /* 0x000000080b027223 */ /* 0x004fc80000000002 */
[----:B---3--:R-:W-:-:S07]  /*0940*/  FFMA R7, R13, R10, R2 ;  /* 0x0000000a0d077223 */ /* 0x008fce0000000002 */
.L_x_30:
[----:B------:R-:W-:Y:S05]  /*0950*/  @!P2 BRA `(.L_x_26) ;  /* 0x000000000038a947 */ /* 0x000fea0003800000 */
[C---:B------:R-:W-:Y:S02]  /*0960*/  LEA R5, R21.reuse, UR5, 0x2 ;  /* 0x0000000515057c11 */ /* 0x040fe4000f8e10ff */
[----:B------:R-:W-:Y:S02]  /*0970*/  LEA R21, R21, UR6, 0x2 ;  /* 0x0000000615157c11 */ /* 0x000fe4000f8e10ff */
[----:B------:R-:W-:Y:S01]  /*0980*/  ISETP.NE.AND P1, PT, R3, 0x1, PT ;  /* 0x000000010300780c */ /* 0x000fe20003f25270 */
[----:B------:R-:W-:Y:S04]  /*0990*/  LDS R0, [R5] ;  /* 0x0000000005007984 */ /* 0x000fe80000000800 */
[----:B------:R-:W0:Y:S02]  /*09a0*/  LDS R2, [R21] ;  /* 0x0000000015027984 */ /* 0x000e240000000800 */
[----:B0-----:R-:W-:-:S06]  /*09b0*/  FFMA R7, R0, R2, R7 ;  /* 0x0000000200077223 */ /* 0x001fcc0000000007 */
[----:B------:R-:W-:Y:S05]  /*09c0*/  @!P1 BRA `(.L_x_26) ;  /* 0x00000000001c9947 */ /* 0x000fea0003800000 */
[----:B------:R-:W-:Y:S01]  /*09d0*/  ISETP.NE.AND P1, PT, R3, 0x2, PT ;  /* 0x000000020300780c */ /* 0x000fe20003f25270 */
[----:B------:R-:W-:Y:S04]  /*09e0*/  LDS R0, [R5+0x4] ;  /* 0x0000040005007984 */ /* 0x000fe80000000800 */
[----:B------:R-:W0:Y:S08]  /*09f0*/  LDS R2, [R21+0x4] ;  /* 0x0000040015027984 */ /* 0x000e300000000800 */
[----:B------:R-:W-:Y:S04]  /*0a00*/  @P1 LDS R4, [R5+0x8] ;  /* 0x0000080005041984 */ /* 0x000fe80000000800 */
[----:B------:R-:W1:Y:S01]  /*0a10*/  @P1 LDS R3, [R21+0x8] ;  /* 0x0000080015031984 */ /* 0x000e620000000800 */
[----:B0-----:R-:W-:-:S04]  /*0a20*/  FFMA R7, R0, R2, R7 ;  /* 0x0000000200077223 */ /* 0x001fc80000000007 */
[----:B-1----:R-:W-:-:S07]  /*0a30*/  @P1 FFMA R7, R4, R3, R7 ;  /* 0x0000000304071223 */ /* 0x002fce0000000007 */
.L_x_26:
[----:B------:R-:W-:Y:S06]  /*0a40*/  BAR.SYNC.DEFER_BLOCKING 0x0 ;  /* 0x0000000000007b1d */ /* 0x000fec0000010000 */
[----:B------:R-:W-:Y:S05]  /*0a50*/  @P0 BRA `(.L_x_31) ;  /* 0xfffffff400d80947 */ /* 0x000fea000383ffff */
.L_x_23:
[----:B------:R-:W1:Y:S08]  /*0a60*/  LDC R5, c[0x0][0x39c] ;  /* 0x0000e700ff057b82 */ /* 0x000e700000000800 */
[----:B------:R-:W2:Y:S01]  /*0a70*/  LDC.64 R2, c[0x0][0x390] ;  /* 0x0000e400ff027b82 */ /* 0x000ea20000000a00 */
[----:B-1----:R-:W-:-:S04]  /*0a80*/  IMAD R5, R5, UR9, R26 ;  /* 0x0000000905057c24 */ /* 0x002fc8000f8e021a */
[----:B--2---:R-:W-:-:S05]  /*0a90*/  IMAD.WIDE R2, R5, 0x4, R2 ;  /* 0x0000000405027825 */ /* 0x004fca00078e0202 */
[----:B------:R-:W-:Y:S01]  /*0aa0*/  STG.E desc[UR10][R2.64], R7 ;  /* 0x0000000702007986 */ /* 0x000fe2000c10190a */
[----:B------:R-:W-:Y:S05]  /*0ab0*/  EXIT ;  /* 0x000000000000794d */ /* 0x000fea0003800000 */
.L_x_32:
        /* <DEDUP_REMOVED lines=12> */
.L_x_45:


//--------------------- .text._Z25gemm_kernel_shared_mem_32PKfS0_Pfiii --------------------------
	.section	.text._Z25gemm_kernel_shared_mem_32PKfS0_Pfiii,"ax",@progbits
	.align	128
        .global         _Z25gemm_kernel_shared_mem_32PKfS0_Pfiii
        .type           _Z25gemm_kernel_shared_mem_32PKfS0_Pfiii,@function
        .size           _Z25gemm_kernel_shared_mem_32PKfS0_Pfiii,(.L_x_46 - _Z25gemm_kernel_shared_mem_32PKfS0_Pfiii)
        .other          _Z25gemm_kernel_shared_mem_32PKfS0_Pfiii,@"STO_CUDA_ENTRY STV_DEFAULT"
_Z25gemm_kernel_shared_mem_32PKfS0_Pfiii:
.text._Z25gemm_kernel_shared_mem_32PKfS0_Pfiii:
[----:B------:R-:W-:Y:S01]  /*0000*/  LDC R1, c[0x0][0x37c] ;  /* 0x0000df00ff017b82 */ /* 0x000fe20000000800 */
[----:B------:R-:W0:Y:S01]  /*0010*/  S2R R16, SR_TID.Y ;  /* 0x0000000000107919 */ /* 0x000e220000002200 */
[----:B------:R-:W1:Y:S01]  /*0020*/  LDCU UR10, c[0x0][0x3a0] ;  /* 0x00007400ff0a77ac */ /* 0x000e620008000800 */
[----:B------:R-:W-:Y:S01]  /*0030*/  HFMA2 R21, -RZ, RZ, 0, 0 ;  /* 0x00000000ff157431 */ /* 0x000fe200000001ff */
[----:B------:R-:W0:Y:S01]  /*0040*/  S2R R3, SR_CTAID.Y ;  /* 0x0000000000037919 */ /* 0x000e220000002600 */
[----:B------:R-:W2:Y:S01]  /*0050*/  LDCU.64 UR8, c[0x0][0x358] ;  /* 0x00006b00ff0877ac */ /* 0x000ea20008000a00 */
[----:B------:R-:W3:Y:S01]  /*0060*/  S2R R17, SR_TID.X ;  /* 0x0000000000117919 */ /* 0x000ee20000002100 */
[----:B------:R-:W3:Y:S01]  /*0070*/  S2R R2, SR_CTAID.X ;  /* 0x0000000000027919 */ /* 0x000ee20000002500 */
[----:B-1----:R-:W-:Y:S01]  /*0080*/  UISETP.GE.AND UP0, UPT, UR10, 0x1, UPT ;  /* 0x000000010a00788c */ /* 0x002fe2000bf06270 */
[----:B0-----:R-:W-:Y:S02]  /*0090*/  LEA R18, R3, R16, 0x5 ;  /* 0x0000001003127211 */ /* 0x001fe400078e28ff */
[----:B---3--:R-:W-:-:S06]  /*00a0*/  LEA R19, R2, R17, 0x5 ;  /* 0x0000001102137211 */ /* 0x008fcc00078e28ff */
[----:B--2---:R-:W-:Y:S05]  /*00b0*/  BRA.U !UP0, `(.L_x_33) ;  /* 0x0000000508cc7547 */ /* 0x004fea000b800000 */
[----:B------:R-:W0:Y:S01]  /*00c0*/  S2UR UR7, SR_CgaCtaId ;  /* 0x00000000000779c3 */ /* 0x000e220000008800 */
[----:B------:R-:W1:Y:S01]  /*00d0*/  LDCU UR11, c[0x0][0x39c] ;  /* 0x00007380ff0b77ac */ /* 0x000e620008000800 */
[----:B------:R-:W-:Y:S01]  /*00e0*/  MOV R21, RZ ;  /* 0x000000ff00157202 */ /* 0x000fe20000000f00 */
[----:B------:R-:W-:Y:S01]  /*00f0*/  IMAD R6, R18, UR10, R17 ;  /* 0x0000000a12067c24 */ /* 0x000fe2000f8e0211 */
[----:B------:R-:W-:Y:S01]  /*0100*/  UMOV UR5, 0x400 ;  /* 0x0000040000057882 */ /* 0x000fe20000000000 */
[----:B------:R-:W-:-:S03]  /*0110*/  UIADD3 UR4, UPT, UPT, UR10, 0x1f, URZ ;  /* 0x0000001f0a047890 */ /* 0x000fc6000fffe0ff */
[----:B------:R-:W2:Y:S01]  /*0120*/  LDC R0, c[0x0][0x39c] ;  /* 0x0000e700ff007b82 */ /* 0x000ea20000000800 */
[----:B------:R-:W-:Y:S02]  /*0130*/  UIADD3 UR6, UPT, UPT, UR5, 0x1000, URZ ;  /* 0x0000100005067890 */ /* 0x000fe4000fffe0ff */
[----:B------:R-:W-:Y:S01]  /*0140*/  USHF.R.U32.HI UR4, URZ, 0x5, UR4 ;  /* 0x00000005ff047899 */ /* 0x000fe20008011604 */
[----:B------:R-:W3:Y:S01]  /*0150*/  LDCU UR13, c[0x0][0x3a0] ;  /* 0x00007400ff0d77ac */ /* 0x000ee20008000800 */
[----:B------:R-:W4:Y:S01]  /*0160*/  LDCU UR12, c[0x0][0x398] ;  /* 0x00007300ff0c77ac */ /* 0x000f220008000800 */
[----:B-1----:R-:W-:Y:S01]  /*0170*/  IMAD R7, R16, UR11, R17 ;  /* 0x0000000b10077c24 */ /* 0x002fe2000f8e0211 */
[----:B------:R-:W-:Y:S02]  /*0180*/  UIADD3 UR4, UPT, UPT, -UR4, URZ, URZ ;  /* 0x000000ff04047290 */ /* 0x000fe4000fffe1ff */
[----:B0-----:R-:W-:Y:S02]  /*0190*/  ULEA UR5, UR7, UR5, 0x18 ;  /* 0x0000000507057291 */ /* 0x001fe4000f8ec0ff */
[----:B------:R-:W-:Y:S01]  /*01a0*/  LEA R7, R2, R7, 0x5 ;  /* 0x0000000702077211 */ /* 0x000fe200078e28ff */
[----:B------:R-:W-:-:S03]  /*01b0*/  ULEA UR6, UR7, UR6, 0x18 ;  /* 0x0000000607067291 */ /* 0x000fc6000f8ec0ff */
[----:B------:R-:W-:-:S03]  /*01c0*/  LEA R5, R16, UR5, 0x7 ;  /* 0x0000000510057c11 */ /* 0x000fc6000f8e38ff */
[C---:B------:R-:W-:Y:S02]  /*01d0*/  LEA R3, R17.reuse, UR6, 0x2 ;  /* 0x0000000611037c11 */ /* 0x040fe4000f8e10ff */
[----:B------:R-:W-:Y:S02]  /*01e0*/  LEA R4, R17, R5, 0x2 ;  /* 0x0000000511047211 */ /* 0x000fe400078e10ff */
[----:B---34-:R-:W-:-:S07]  /*01f0*/  LEA R2, R16, R3, 0x7 ;  /* 0x0000000310027211 */ /* 0x018fce00078e38ff */
.L_x_34:
[----:B------:R-:W-:Y:S01]  /*0200*/  ISETP.GE.AND P1, PT, R17, UR13, PT ;  /* 0x0000000d11007c0c */ /* 0x000fe2000bf26270 */
[----:B------:R-:W-:Y:S01]  /*0210*/  HFMA2 R24, -RZ, RZ, 0, 0 ;  /* 0x00000000ff187431 */ /* 0x000fe200000001ff */
[----:B------:R-:W-:Y:S02]  /*0220*/  ISETP.GE.AND P0, PT, R16, UR13, PT ;  /* 0x0000000d10007c0c */ /* 0x000fe4000bf06270 */
[----:B------:R-:W-:Y:S02]  /*0230*/  ISETP.GE.OR P1, PT, R18, UR12, P1 ;  /* 0x0000000c12007c0c */ /* 0x000fe40008f26670 */
[----:B--2---:R-:W-:Y:S02]  /*0240*/  ISETP.GE.OR P0, PT, R19, R0, P0 ;  /* 0x000000001300720c */ /* 0x004fe40000706670 */
[----:B------:R-:W-:-:S09]  /*0250*/  MOV R29, RZ ;  /* 0x000000ff001d7202 */ /* 0x000fd20000000f00 */
[----:B------:R-:W0:Y:S08]  /*0260*/  @!P1 LDC.64 R10, c[0x0][0x380] ;  /* 0x0000e000ff0a9b82 */ /* 0x000e300000000a00 */
[----:B------:R-:W1:Y:S01]  /*0270*/  @!P0 LDC.64 R8, c[0x0][0x388] ;  /* 0x0000e200ff088b82 */ /* 0x000e620000000a00 */
[----:B0-----:R-:W-:-:S05]  /*0280*/  @!P1 IMAD.WIDE.U32 R10, R6, 0x4, R10 ;  /* 0x00000004060a9825 */ /* 0x001fca00078e000a */
[----:B------:R-:W2:Y:S01]  /*0290*/  @!P1 LDG.E.CONSTANT R29, desc[UR8][R10.64] ;  /* 0x000000080a1d9981 */ /* 0x000ea2000c1e9900 */
[----:B-1----:R-:W-:-:S05]  /*02a0*/  @!P0 IMAD.WIDE R22, R7, 0x4, R8 ;  /* 0x0000000407168825 */ /* 0x002fca00078e0208 */
[----:B------:R-:W3:Y:S01]  /*02b0*/  @!P0 LDG.E.CONSTANT R24, desc[UR8][R22.64] ;  /* 0x0000000816188981 */ /* 0x000ee2000c1e9900 */
[----:B------:R-:W-:-:S04]  /*02c0*/  UIADD3 UR4, UPT, UPT, UR4, 0x1, URZ ;  /* 0x0000000104047890 */ /* 0x000fc8000fffe0ff */
[----:B------:R-:W-:Y:S01]  /*02d0*/  UISETP.NE.AND UP0, UPT, UR4, URZ, UPT ;  /* 0x000000ff0400728c */ /* 0x000fe2000bf05270 */
[----:B------:R-:W-:Y:S01]  /*02e0*/  IADD3 R16, PT, PT, R16, 0x20, RZ ;  /* 0x0000002010107810 */ /* 0x000fe20007ffe0ff */
[----:B--2---:R-:W-:Y:S04]  /*02f0*/  STS [R4], R29 ;  /* 0x0000001d04007388 */ /* 0x004fe80000000800 */
[----:B---3--:R-:W-:Y:S01]  /*0300*/  STS [R2], R24 ;  /* 0x0000001802007388 */ /* 0x008fe20000000800 */
[----:B------:R-:W-:Y:S06]  /*0310*/  BAR.SYNC.DEFER_BLOCKING 0x0 ;  /* 0x0000000000007b1d */ /* 0x000fec0000010000 */
[----:B------:R-:W-:Y:S04]  /*0320*/  LDS R28, [R3] ;  /* 0x00000000031c7984 */ /* 0x000fe80000000800 */
[----:B------:R-:W0:Y:S04]  /*0330*/  LDS.128 R12, [R5] ;  /* 0x00000000050c7984 */ /* 0x000e280000000c00 */
[----:B------:R-:W1:Y:S04]  /*0340*/  LDS R23, [R3+0x80] ;  /* 0x0000800003177984 */ /* 0x000e680000000800 */
[----:B------:R-:W2:Y:S04]  /*0350*/  LDS R27, [R3+0x100] ;  /* 0x00010000031b7984 */ /* 0x000ea80000000800 */
[----:B------:R-:W3:Y:S04]  /*0360*/  LDS R26, [R3+0x180] ;  /* 0x00018000031a7984 */ /* 0x000ee80000000800 */
[----:B------:R-:W-:Y:S04]  /*0370*/  LDS R25, [R3+0x200] ;  /* 0x0002000003197984 */ /* 0x000fe80000000800 */
[----:B------:R-:W4:Y:S04]  /*0380*/  LDS.128 R8, [R5+0x10] ;  /* 0x0000100005087984 */ /* 0x000f280000000c00 */
[----:B------:R-:W5:Y:S04]  /*0390*/  LDS R20, [R3+0x280] ;  /* 0x0002800003147984 */ /* 0x000f680000000800 */
[----:B------:R-:W-:Y:S04]  /*03a0*/  LDS R24, [R3+0x380] ;  /* 0x0003800003187984 */ /* 0x000fe80000000800 */
[----:B------:R-:W-:Y:S01]  /*03b0*/  LDS R22, [R3+0x480] ;  /* 0x0004800003167984 */ /* 0x000fe20000000800 */
[----:B0-----:R-:W-:-:S03]  /*03c0*/  FFMA R12, R12, R28, R21 ;  /* 0x0000001c0c0c7223 */ /* 0x001fc60000000015 */
[----:B------:R-:W0:Y:S01]  /*03d0*/  LDS R21, [R3+0x300] ;  /* 0x0003000003157984 */ /* 0x000e220000000800 */
[----:B-1----:R-:W-:-:S03]  /*03e0*/  FFMA R12, R23, R13, R12 ;  /* 0x0000000d170c7223 */ /* 0x002fc6000000000c */
[----:B------:R-:W-:Y:S01]  /*03f0*/  LDS R23, [R3+0x400] ;  /* 0x0004000003177984 */ /* 0x000fe20000000800 */
[----:B--2---:R-:W-:-:S04]  /*0400*/  FFMA R27, R27, R14, R12 ;  /* 0x0000000e1b1b7223 */ /* 0x004fc8000000000c */
[----:B---3--:R-:W-:Y:S02]  /*0410*/  FFMA R27, R26, R15, R27 ;  /* 0x0000000f1a1b7223 */ /* 0x008fe4000000001b */
[----:B------:R-:W1:Y:S04]  /*0420*/  LDS.128 R12, [R5+0x20] ;  /* 0x00002000050c7984 */ /* 0x000e680000000c00 */
[----:B------:R-:W-:Y:S01]  /*0430*/  LDS R26, [R3+0x580] ;  /* 0x00058000031a7984 */ /* 0x000fe20000000800 */
[----:B----4-:R-:W-:-:S03]  /*0440*/  FFMA R27, R8, R25, R27 ;  /* 0x00000019081b7223 */ /* 0x010fc6000000001b */
[----:B------:R-:W2:Y:S01]  /*0450*/  LDS R25, [R3+0x500] ;  /* 0x0005000003197984 */ /* 0x000ea20000000800 */
[----:B-----5:R-:W-:-:S04]  /*0460*/  FFMA R20, R20, R9, R27 ;  /* 0x0000000914147223 */ /* 0x020fc8000000001b */
[----:B0-----:R-:W-:Y:S02]  /*0470*/  FFMA R21, R21, R10, R20 ;  /* 0x0000000a15157223 */ /* 0x001fe40000000014 */
[----:B------:R-:W-:Y:S02]  /*0480*/  LDS R20, [R3+0x680] ;  /* 0x0006800003147984 */ /* 0x000fe40000000800 */
[----:B------:R-:W-:Y:S02]  /*0490*/  FFMA R27, R24, R11, R21 ;  /* 0x0000000b181b7223 */ /* 0x000fe40000000015 */
[----:B------:R-:W-:Y:S04]  /*04a0*/  LDS R21, [R3+0x600] ;  /* 0x0006000003157984 */ /* 0x000fe80000000800 */
[----:B------:R-:W0:Y:S01]  /*04b0*/  LDS.128 R8, [R5+0x30] ;  /* 0x0000300005087984 */ /* 0x000e220000000c00 */
[----:B-1----:R-:W-:-:S03]  /*04c0*/  FFMA R27, R12, R23, R27 ;  /* 0x000000170c1b7223 */ /* 0x002fc6000000001b */
[----:B------:R-:W1:Y:S01]  /*04d0*/  LDS R23, [R3+0x700] ;  /* 0x0007000003177984 */ /* 0x000e620000000800 */
[----:B------:R-:W-:-:S03]  /*04e0*/  FFMA R22, R22, R13, R27 ;  /* 0x0000000d16167223 */ /* 0x000fc6000000001b */
[----:B------:R-:W3:Y:S01]  /*04f0*/  LDS R24, [R3+0x780] ;  /* 0x0007800003187984 */ /* 0x000ee20000000800 */
[----:B--2---:R-:W-:-:S03]  /*0500*/  FFMA R25, R25, R14, R22 ;  /* 0x0000000e19197223 */ /* 0x004fc60000000016 */
[----:B------:R-:W-:Y:S01]  /*0510*/  LDS R22, [R3+0x880] ;  /* 0x0008800003167984 */ /* 0x000fe20000000800 */
[----:B------:R-:W-:-:S03]  /*0520*/  FFMA R27, R26, R15, R25 ;  /* 0x0000000f1a1b7223 */ /* 0x000fc60000000019 */
[----:B------:R-:W-:Y:S04]  /*0530*/  LDS R25, [R3+0x800] ;  /* 0x0008000003197984 */ /* 0x000fe80000000800 */
[----:B------:R-:W2:Y:S04]  /*0540*/  LDS.128 R12, [R5+0x40] ;  /* 0x00004000050c7984 */ /* 0x000ea80000000c00 */
[----:B------:R-:W-:Y:S01]  /*0550*/  LDS R26, [R3+0x980] ;  /* 0x00098000031a7984 */ /* 0x000fe20000000800 */
[----:B0-----:R-:W-:-:S03]  /*0560*/  FFMA R27, R8, R21, R27 ;  /* 0x00000015081b7223 */ /* 0x001fc6000000001b */
[----:B------:R-:W0:Y:S01]  /*0570*/  LDS R21, [R3+0x900] ;  /* 0x0009000003157984 */ /* 0x000e220000000800 */
[----:B------:R-:W-:-:S04]  /*0580*/  FFMA R20, R20, R9, R27 ;  /* 0x0000000914147223 */ /* 0x000fc8000000001b */
[----:B-1----:R-:W-:Y:S02]  /*0590*/  FFMA R23, R23, R10, R20 ;  /* 0x0000000a17177223 */ /* 0x002fe40000000014 */
[----:B------:R-:W-:Y:S02]  /*05a0*/  LDS R20, [R3+0xa80] ;  /* 0x000a800003147984 */ /* 0x000fe40000000800 */
[----:B---3--:R-:W-:Y:S02]  /*05b0*/  FFMA R27, R24, R11, R23 ;  /* 0x0000000b181b7223 */ /* 0x008fe40000000017 */
[----:B------:R-:W-:Y:S04]  /*05c0*/  LDS R23, [R3+0xa00] ;  /* 0x000a000003177984 */ /* 0x000fe80000000800 */
[----:B------:R-:W1:Y:S01]  /*05d0*/  LDS.128 R8, [R5+0x50] ;  /* 0x0000500005087984 */ /* 0x000e620000000c00 */
[----:B--2---:R-:W-:-:S03]  /*05e0*/  FFMA R27, R12, R25, R27 ;  /* 0x000000190c1b7223 */ /* 0x004fc6000000001b */
[----:B------:R-:W2:Y:S01]  /*05f0*/  LDS R25, [R3+0xb00] ;  /* 0x000b000003197984 */ /* 0x000ea20000000800 */
[----:B------:R-:W-:-:S03]  /*0600*/  FFMA R12, R22, R13, R27 ;  /* 0x0000000d160c7223 */ /* 0x000fc6000000001b */
[----:B------:R-:W3:Y:S04]  /*0610*/  LDS R22, [R3+0xb80] ;  /* 0x000b800003167984 */ /* 0x000ee80000000800 */
[----:B------:R-:W-:Y:S01]  /*0620*/  LDS R24, [R3+0xc80] ;  /* 0x000c800003187984 */ /* 0x000fe20000000800 */
[----:B0-----:R-:W-:-:S04]  /*0630*/  FFMA R21, R21, R14, R12 ;  /* 0x0000000e15157223 */ /* 0x001fc8000000000c */
[----:B------:R-:W-:Y:S02]  /*0640*/  FFMA R27, R26, R15, R21 ;  /* 0x0000000f1a1b7223 */ /* 0x000fe40000000015 */
[----:B------:R-:W-:Y:S04]  /*0650*/  LDS R21, [R3+0xc00] ;  /* 0x000c000003157984 */ /* 0x000fe80000000800 */
[----:B------:R-:W0:Y:S01]  /*0660*/  LDS.128 R12, [R5+0x60] ;  /* 0x00006000050c7984 */ /* 0x000e220000000c00 */
[----:B-1----:R-:W-:-:S04]  /*0670*/  FFMA R23, R8, R23, R27 ;  /* 0x0000001708177223 */ /* 0x002fc8000000001b */
[----:B------:R-:W-:Y:S02]  /*0680*/  FFMA R20, R20, R9, R23 ;  /* 0x0000000914147223 */ /* 0x000fe40000000017 */
[----:B------:R-:W1:Y:S02]  /*0690*/  LDS R23, [R3+0xd00] ;  /* 0x000d000003177984 */ /* 0x000e640000000800 */
[----:B--2---:R-:W-:Y:S02]  /*06a0*/  FFMA R25, R25, R10, R20 ;  /* 0x0000000a19197223 */ /* 0x004fe40000000014 */
[----:B------:R-:W2:Y:S02]  /*06b0*/  LDS R20, [R3+0xd80] ;  /* 0x000d800003147984 */ /* 0x000ea40000000800 */
[----:B---3--:R-:W-:Y:S02]  /*06c0*/  FFMA R27, R22, R11, R25 ;  /* 0x0000000b161b7223 */ /* 0x008fe40000000019 */
[----:B------:R-:W-:Y:S04]  /*06d0*/  LDS R25, [R3+0xe00] ;  /* 0x000e000003197984 */ /* 0x000fe80000000800 */
[----:B------:R-:W3:Y:S04]  /*06e0*/  LDS.128 R8, [R5+0x70] ;  /* 0x0000700005087984 */ /* 0x000ee80000000c00 */
[----:B------:R-:W4:Y:S01]  /*06f0*/  LDS R22, [R3+0xe80] ;  /* 0x000e800003167984 */ /* 0x000f220000000800 */
[----:B0-----:R-:W-:-:S03]  /*0700*/  FFMA R27, R12, R21, R27 ;  /* 0x000000150c1b7223 */ /* 0x001fc6000000001b */
[----:B------:R-:W0:Y:S04]  /*0710*/  LDS R21, [R3+0xf00] ;  /* 0x000f000003157984 */ /* 0x000e280000000800 */
[----:B------:R-:W5:Y:S01]  /*0720*/  LDS R12, [R3+0xf80] ;  /* 0x000f8000030c7984 */ /* 0x000f620000000800 */
[----:B------:R-:W-:-:S04]  /*0730*/  FFMA R24, R24, R13, R27 ;  /* 0x0000000d18187223 */ /* 0x000fc8000000001b */
[----:B-1----:R-:W-:-:S04]  /*0740*/  FFMA R23, R23, R14, R24 ;  /* 0x0000000e17177223 */ /* 0x002fc80000000018 */
[----:B--2---:R-:W-:-:S04]  /*0750*/  FFMA R15, R20, R15, R23 ;  /* 0x0000000f140f7223 */ /* 0x004fc80000000017 */
[----:B---3--:R-:W-:-:S04]  /*0760*/  FFMA R15, R8, R25, R15 ;  /* 0x00000019080f7223 */ /* 0x008fc8000000000f */
[----:B----4-:R-:W-:Y:S01]  /*0770*/  FFMA R22, R22, R9, R15 ;  /* 0x0000000916167223 */ /* 0x010fe2000000000f */
[----:B------:R-:W-:Y:S02]  /*0780*/  IADD3 R17, PT, PT, R17, 0x20, RZ ;  /* 0x0000002011117810 */ /* 0x000fe40007ffe0ff */
[----:B------:R-:W-:Y:S02]  /*0790*/  IADD3 R6, PT, PT, R6, 0x20, RZ ;  /* 0x0000002006067810 */ /* 0x000fe40007ffe0ff */
[----:B------:R-:W-:Y:S01]  /*07a0*/  LEA R7, R0, R7, 0x5 ;  /* 0x0000000700077211 */ /* 0x000fe200078e28ff */
[----:B0-----:R-:W-:-:S04]  /*07b0*/  FFMA R21, R21, R10, R22 ;  /* 0x0000000a15157223 */ /* 0x001fc80000000016 */
[----:B-----5:R-:W-:Y:S01]  /*07c0*/  FFMA R21, R12, R11, R21 ;  /* 0x0000000b0c157223 */ /* 0x020fe20000000015 */
[----:B------:R-:W-:Y:S06]  /*07d0*/  BAR.SYNC.DEFER_BLOCKING 0x0 ;  /* 0x0000000000007b1d */ /* 0x000fec0000010000 */
[----:B------:R-:W-:Y:S05]  /*07e0*/  BRA.U UP0, `(.L_x_34) ;  /* 0xfffffff900847547 */ /* 0x000fea000b83ffff */
.L_x_33:
[----:B------:R-:W0:Y:S02]  /*07f0*/  LDCU.64 UR4, c[0x0][0x398] ;  /* 0x00007300ff0477ac */ /* 0x000e240008000a00 */
[----:B0-----:R-:W-:-:S04]  /*0800*/  ISETP.GE.AND P0, PT, R19, UR5, PT ;  /* 0x0000000513007c0c */ /* 0x001fc8000bf06270 */
[----:B------:R-:W-:-:S13]  /*0810*/  ISETP.GE.OR P0, PT, R18, UR4, P0 ;  /* 0x0000000412007c0c */ /* 0x000fda0008706670 */
[----:B------:R-:W-:Y:S05]  /*0820*/  @P0 EXIT ;  /* 0x000000000000094d */ /* 0x000fea0003800000 */
[----:B------:R-:W0:Y:S01]  /*0830*/  LDC.64 R2, c[0x0][0x390] ;  /* 0x0000e400ff027b82 */ /* 0x000e220000000a00 */
[----:B------:R-:W-:-:S04]  /*0840*/  IMAD R19, R18, UR5, R19 ;  /* 0x0000000512137c24 */ /* 0x000fc8000f8e0213 */
[----:B0-----:R-:W-:-:S05]  /*0850*/  IMAD.WIDE R2, R19, 0x4, R2 ;  /* 0x0000000413027825 */ /* 0x001fca00078e0202 */
[----:B------:R-:W-:Y:S01]  /*0860*/  STG.E desc[UR8][R2.64], R21 ;  /* 0x0000001502007986 */ /* 0x000fe2000c101908 */
[----:B------:R-:W-:Y:S05]  /*0870*/  EXIT ;  /* 0x000000000000794d */ /* 0x000fea0003800000 */
.L_x_35:
        /* <DEDUP_REMOVED lines=16> */
.L_x_46:


//--------------------- .text._Z25gemm_kernel_shared_mem_16PKfS0_Pfiii --------------------------
	.section	.text._Z25gemm_kernel_shared_mem_16PKfS0_Pfiii,"ax",@progbits
	.align	128
        .global         _Z25gemm_kernel_shared_mem_16PKfS0_Pfiii
        .type           _Z25gemm_kernel_shared_mem_16PKfS0_Pfiii,@function
        .size           _Z25gemm_kernel_shared_mem_16PKfS0_Pfiii,(.L_x_47 - _Z25gemm_kernel_shared_mem_16PKfS0_Pfiii)
        .other          _Z25gemm_kernel_shared_mem_16PKfS0_Pfiii,@"STO_CUDA_ENTRY STV_DEFAULT"
_Z25gemm_kernel_shared_mem_16PKfS0_Pfiii:
.text._Z25gemm_kernel_shared_mem_16PKfS0_Pfiii:
        /* <DEDUP_REMOVED lines=32> */
.L_x_37:
        /* <DEDUP_REMOVED lines=14> */
[----:B------:R-:W-:Y:S02]  /*02e0*/  IADD3 R0, PT, PT, R0, 0x10, RZ ;  /* 0x0000001000007810 */ /* 0x000fe40007ffe0ff */
[----:B------:R-:W-:Y:S02]  /*02f0*/  IADD3 R13, PT, PT, R13, 0x10, RZ ;  /* 0x000000100d0d7810 */ /* 0x000fe40007ffe0ff */
[----:B------:R-:W-:Y:S02]  /*0300*/  IADD3 R12, PT, PT, R12, 0x10, RZ ;  /* 0x000000100c0c7810 */ /* 0x000fe40007ffe0ff */
[----:B------:R-:W-:Y:S01]  /*0310*/  LEA R19, R14, R19, 0x4 ;  /* 0x000000130e137211 */ /* 0x000fe200078e20ff */
        /* <DEDUP_REMOVED lines=11> */
[----:B------:R-:W5:Y:S04]  /*03d0*/  LDS R25, [R17+0x180] ;  /* 0x0001800011197984 */ /* 0x000f680000000800 */
[----:B------:R-:W5:Y:S04]  /*03e0*/  LDS R22, [R17+0x1c0] ;  /* 0x0001c00011167984 */ /* 0x000f680000000800 */
[----:B------:R-:W-:Y:S01]  /*03f0*/  LDS R24, [R17+0x240] ;  /* 0x0002400011187984 */ /* 0x000fe20000000800 */
[----:B0-----:R-:W-:-:S03]  /*0400*/  FFMA R8, R8, R28, R21 ;  /* 0x0000001c08087223 */ /* 0x001fc60000000015 */
[----:B------:R-:W-:Y:S01]  /*0410*/  LDS R21, [R17+0x200] ;  /* 0x0002000011157984 */ /* 0x000fe20000000800 */
[----:B-1----:R-:W-:-:S04]  /*0420*/  FFMA R8, R29, R9, R8 ;  /* 0x000000091d087223 */ /* 0x002fc80000000008 */
[----:B--2---:R-:W-:-:S04]  /*0430*/  FFMA R27, R27, R10, R8 ;  /* 0x0000000a1b1b7223 */ /* 0x004fc80000000008 */
[----:B---3--:R-:W-:Y:S02]  /*0440*/  FFMA R27, R26, R11, R27 ;  /* 0x0000000b1a1b7223 */ /* 0x008fe4000000001b */
[----:B------:R-:W0:Y:S02]  /*0450*/  LDS.128 R8, [R16+0x20] ;  /* 0x0000200010087984 */ /* 0x000e240000000c00 */
[----:B----4-:R-:W-:-:S04]  /*0460*/  FFMA R23, R4, R23, R27 ;  /* 0x0000001704177223 */ /* 0x010fc8000000001b */
[----:B-----5:R-:W-:Y:S02]  /*0470*/  FFMA R20, R20, R5, R23 ;  /* 0x0000000514147223 */ /* 0x020fe40000000017 */
[----:B------:R-:W1:Y:S02]  /*0480*/  LDS R23, [R17+0x280] ;  /* 0x0002800011177984 */ /* 0x000e640000000800 */
[----:B------:R-:W-:Y:S02]  /*0490*/  FFMA R25, R25, R6, R20 ;  /* 0x0000000619197223 */ /* 0x000fe40000000014 */
[----:B------:R-:W2:Y:S02]  /*04a0*/  LDS R20, [R17+0x2c0] ;  /* 0x0002c00011147984 */ /* 0x000ea40000000800 */
[----:B------:R-:W-:Y:S02]  /*04b0*/  FFMA R27, R22, R7, R25 ;  /* 0x00000007161b7223 */ /* 0x000fe40000000019 */
        /* <DEDUP_REMOVED lines=10> */
[----:B----4-:R-:W-:-:S04]  /*0560*/  FFMA R22, R22, R5, R11 ;  /* 0x0000000516167223 */ /* 0x010fc8000000000b */
[----:B0-----:R-:W-:-:S04]  /*0570*/  FFMA R21, R21, R6, R22 ;  /* 0x0000000615157223 */ /* 0x001fc80000000016 */
[----:B-----5:R-:W-:Y:S01]  /*0580*/  FFMA R21, R8, R7, R21 ;  /* 0x0000000708157223 */ /* 0x020fe20000000015 */
[----:B------:R-:W-:Y:S06]  /*0590*/  BAR.SYNC.DEFER_BLOCKING 0x0 ;  /* 0x0000000000007b1d */ /* 0x000fec0000010000 */
[----:B------:R-:W-:Y:S05]  /*05a0*/  BRA.U UP0, `(.L_x_37) ;  /* 0xfffffffd00147547 */ /* 0x000fea000b83ffff */
.L_x_36:
        /* <DEDUP_REMOVED lines=9> */
.L_x_38:
        /* <DEDUP_REMOVED lines=12> */
.L_x_47:


//--------------------- .text._Z17gemm_kernel_basicPKfS0_Pfiii --------------------------
	.section	.text._Z17gemm_kernel_basicPKfS0_Pfiii,"ax",@progbits
	.align	128
        .global         _Z17gemm_kernel_basicPKfS0_Pfiii
        .type           _Z17gemm_kernel_basicPKfS0_Pfiii,@function
        .size           _Z17gemm_kernel_basicPKfS0_Pfiii,(.L_x_48 - _Z17gemm_kernel_basicPKfS0_Pfiii)
        .other          _Z17gemm_kernel_basicPKfS0_Pfiii,@"STO_CUDA_ENTRY STV_DEFAULT"
_Z17gemm_kernel_basicPKfS0_Pfiii:
.text._Z17gemm_kernel_basicPKfS0_Pfiii:
[----:B------:R-:W-:Y:S01]  /*0000*/  LDC R1, c[0x0][0x37c] ;  /* 0x0000df00ff017b82 */ /* 0x000fe20000000800 */
[----:B------:R-:W0:Y:S07]  /*0010*/  S2R R5, SR_TID.X ;  /* 0x0000000000057919 */ /* 0x000e2e0000002100 */
[----:B------:R-:W1:Y:S01]  /*0020*/  LDC R19, c[0x0][0x364] ;  /* 0x0000d900ff137b82 */ /* 0x000e620000000800 */
[----:B------:R-:W1:Y:S07]  /*0030*/  S2R R4, SR_TID.Y ;  /* 0x0000000000047919 */ /* 0x000e6e0000002200 */
[----:B------:R-:W0:Y:S08]  /*0040*/  S2UR UR5, SR_CTAID.X ;  /* 0x00000000000579c3 */ /* 0x000e300000002500 */
[----:B------:R-:W0:Y:S08]  /*0050*/  LDC R0, c[0x0][0x360] ;  /* 0x0000d800ff007b82 */ /* 0x000e300000000800 */
[----:B------:R-:W1:Y:S08]  /*0060*/  S2UR UR4, SR_CTAID.Y ;  /* 0x00000000000479c3 */ /* 0x000e700000002600 */
[----:B------:R-:W2:Y:S01]  /*0070*/  LDC.64 R2, c[0x0][0x398] ;  /* 0x0000e600ff027b82 */ /* 0x000ea20000000a00 */
[----:B0-----:R-:W-:-:S02]  /*0080*/  IMAD R0, R0, UR5, R5 ;  /* 0x0000000500007c24 */ /* 0x001fc4000f8e0205 */
[----:B-1----:R-:W-:-:S03]  /*0090*/  IMAD R19, R19, UR4, R4 ;  /* 0x0000000413137c24 */ /* 0x002fc6000f8e0204 */
[----:B--2---:R-:W-:-:S04]  /*00a0*/  ISETP.GE.AND P0, PT, R0, R3, PT ;  /* 0x000000030000720c */ /* 0x004fc80003f06270 */
[----:B------:R-:W-:-:S13]  /*00b0*/  ISETP.GE.OR P0, PT, R19, R2, P0 ;  /* 0x000000021300720c */ /* 0x000fda0000706670 */
[----:B------:R-:W-:Y:S05]  /*00c0*/  @P0 EXIT ;  /* 0x000000000000094d */ /* 0x000fea0003800000 */
[----:B------:R-:W0:Y:S01]  /*00d0*/  LDC R2, c[0x0][0x3a0] ;  /* 0x0000e800ff027b82 */ /* 0x000e220000000800 */
[----:B------:R-:W1:Y:S01]  /*00e0*/  LDCU.64 UR4, c[0x0][0x358] ;  /* 0x00006b00ff0477ac */ /* 0x000e620008000a00 */
[----:B------:R-:W-:Y:S01]  /*00f0*/  HFMA2 R24, -RZ, RZ, 0, 0 ;  /* 0x00000000ff187431 */ /* 0x000fe200000001ff */
[----:B0-----:R-:W-:-:S13]  /*0100*/  ISETP.GE.AND P0, PT, R2, 0x1, PT ;  /* 0x000000010200780c */ /* 0x001fda0003f06270 */
[----:B-1----:R-:W-:Y:S05]  /*0110*/  @!P0 BRA `(.L_x_39) ;  /* 0x0000000400e08947 */ /* 0x002fea0003800000 */
[C---:B------:R-:W-:Y:S01]  /*0120*/  ISETP.GE.U32.AND P1, PT, R2.reuse, 0x8, PT ;  /* 0x000000080200780c */ /* 0x040fe20003f26070 */
[----:B------:R-:W-:Y:S01]  /*0130*/  IMAD R20, R19, R2, RZ ;  /* 0x0000000213147224 */ /* 0x000fe200078e02ff */
[----:B------:R-:W-:Y:S02]  /*0140*/  LOP3.LUT R27, R2, 0x7, RZ, 0xc0, !PT ;  /* 0x00000007021b7812 */ /* 0x000fe400078ec0ff */
[----:B------:R-:W-:Y:S02]  /*0150*/  MOV R24, RZ ;  /* 0x000000ff00187202 */ /* 0x000fe40000000f00 */
[----:B------:R-:W-:Y:S02]  /*0160*/  ISETP.NE.AND P0, PT, R27, RZ, PT ;  /* 0x000000ff1b00720c */ /* 0x000fe40003f05270 */
[----:B------:R-:W-:-:S05]  /*0170*/  MOV R21, RZ ;  /* 0x000000ff00157202 */ /* 0x000fca0000000f00 */
[----:B------:R-:W-:Y:S06]  /*0180*/  @!P1 BRA `(.L_x_40) ;  /* 0x0000000000c49947 */ /* 0x000fec0003800000 */
[----:B------:R-:W0:Y:S01]  /*0190*/  LDC.64 R4, c[0x0][0x380] ;  /* 0x0000e000ff047b82 */ /* 0x000e220000000a00 */
[----:B------:R-:W-:Y:S02]  /*01a0*/  LOP3.LUT R21, R2, 0x7ffffff8, RZ, 0xc0, !PT ;  /* 0x7ffffff802157812 */ /* 0x000fe400078ec0ff */
[----:B------:R-:W-:Y:S02]  /*01b0*/  MOV R24, RZ ;  /* 0x000000ff00187202 */ /* 0x000fe40000000f00 */
[----:B------:R-:W-:Y:S02]  /*01c0*/  MOV R18, R0 ;  /* 0x0000000000127202 */ /* 0x000fe40000000f00 */
[----:B------:R-:W-:Y:S01]  /*01d0*/  IADD3 R22, PT, PT, -R21, RZ, RZ ;  /* 0x000000ff15167210 */ /* 0x000fe20007ffe1ff */
[----:B0-----:R-:W-:-:S03]  /*01e0*/  IMAD.WIDE.U32 R4, R20, 0x4, R4 ;  /* 0x0000000414047825 */ /* 0x001fc600078e0004 */
[----:B------:R-:W-:-:S04]  /*01f0*/  IADD3 R6, P1, PT, R4, 0x10, RZ ;  /* 0x0000001004067810 */ /* 0x000fc80007f3e0ff */
[----:B------:R-:W-:-:S09]  /*0200*/  IADD3.X R7, PT, PT, RZ, R5, RZ, P1, !PT ;  /* 0x00000005ff077210 */ /* 0x000fd20000ffe4ff */
.L_x_41:
[----:B------:R-:W0:Y:S01]  /*0210*/  LDC.64 R16, c[0x0][0x388] ;  /* 0x0000e200ff107b82 */ /* 0x000e220000000a00 */
[----:B------:R-:W-:Y:S02]  /*0220*/  MOV R4, R6 ;  /* 0x0000000600047202 */ /* 0x000fe40000000f00 */
[----:B------:R-:W-:-:S05]  /*0230*/  MOV R5, R7 ;  /* 0x0000000700057202 */ /* 0x000fca0000000f00 */
[----:B------:R-:W2:Y:S04]  /*0240*/  LDG.E.CONSTANT R25, desc[UR4][R4.64+-0x10] ;  /* 0xfffff00404197981 */ /* 0x000ea8000c1e9900 */
[----:B------:R-:W3:Y:S04]  /*0250*/  LDG.E.CONSTANT R23, desc[UR4][R4.64+-0xc] ;  /* 0xfffff40404177981 */ /* 0x000ee8000c1e9900 */
[----:B------:R-:W4:Y:S04]  /*0260*/  LDG.E.CONSTANT R29, desc[UR4][R4.64+-0x8] ;  /* 0xfffff804041d7981 */ /* 0x000f28000c1e9900 */
[----:B------:R-:W5:Y:S01]  /*0270*/  LDG.E.CONSTANT R28, desc[UR4][R4.64+-0x4] ;  /* 0xfffffc04041c7981 */ /* 0x000f62000c1e9900 */
[----:B0-----:R-:W-:-:S05]  /*0280*/  IMAD.WIDE R16, R18, 0x4, R16 ;  /* 0x0000000412107825 */ /* 0x001fca00078e0210 */
[----:B------:R0:W2:Y:S01]  /*0290*/  LDG.E.CONSTANT R26, desc[UR4][R16.64] ;  /* 0x00000004101a7981 */ /* 0x0000a2000c1e9900 */
[----:B------:R-:W-:-:S04]  /*02a0*/  IMAD.WIDE R14, R3, 0x4, R16 ;  /* 0x00000004030e7825 */ /* 0x000fc800078e0210 */
[C---:B------:R-:W-:Y:S02]  /*02b0*/  IMAD.WIDE R6, R3.reuse, 0x4, R14 ;  /* 0x0000000403067825 */ /* 0x040fe400078e020e */
[----:B------:R-:W3:Y:S02]  /*02c0*/  LDG.E.CONSTANT R14, desc[UR4][R14.64] ;  /* 0x000000040e0e7981 */ /* 0x000ee4000c1e9900 */
[C---:B------:R-:W-:Y:S02]  /*02d0*/  IMAD.WIDE R10, R3.reuse, 0x4, R6 ;  /* 0x00000004030a7825 */ /* 0x040fe400078e0206 */
[----:B------:R-:W4:Y:S02]  /*02e0*/  LDG.E.CONSTANT R6, desc[UR4][R6.64] ;  /* 0x0000000406067981 */ /* 0x000f24000c1e9900 */
[C---:B------:R-:W-:Y:S02]  /*02f0*/  IMAD.WIDE R8, R3.reuse, 0x4, R10 ;  /* 0x0000000403087825 */ /* 0x040fe400078e020a */
[----:B------:R-:W5:Y:S02]  /*0300*/  LDG.E.CONSTANT R10, desc[UR4][R10.64] ;  /* 0x000000040a0a7981 */ /* 0x000f64000c1e9900 */
[----:B------:R-:W-:-:S02]  /*0310*/  IMAD.WIDE R12, R3, 0x4, R8 ;  /* 0x00000004030c7825 */ /* 0x000fc400078e0208 */
[----:B------:R-:W5:Y:S04]  /*0320*/  LDG.E.CONSTANT R7, desc[UR4][R4.64] ;  /* 0x0000000404077981 */ /* 0x000f68000c1e9900 */
[----:B------:R-:W5:Y:S01]  /*0330*/  LDG.E.CONSTANT R8, desc[UR4][R8.64] ;  /* 0x0000000408087981 */ /* 0x000f62000c1e9900 */
[----:B0-----:R-:W-:-:S03]  /*0340*/  IMAD.WIDE R16, R3, 0x4, R12 ;  /* 0x0000000403107825 */ /* 0x001fc600078e020c */
[----:B------:R-:W5:Y:S04]  /*0350*/  LDG.E.CONSTANT R12, desc[UR4][R12.64] ;  /* 0x000000040c0c7981 */ /* 0x000f68000c1e9900 */
[----:B------:R-:W5:Y:S04]  /*0360*/  LDG.E.CONSTANT R15, desc[UR4][R16.64] ;  /* 0x00000004100f7981 */ /* 0x000f68000c1e9900 */
[----:B------:R-:W5:Y:S04]  /*0370*/  LDG.E.CONSTANT R9, desc[UR4][R4.64+0x4] ;  /* 0x0000040404097981 */ /* 0x000f68000c1e9900 */
[----:B------:R-:W5:Y:S01]  /*0380*/  LDG.E.CONSTANT R11, desc[UR4][R4.64+0xc] ;  /* 0x00000c04040b7981 */ /* 0x000f62000c1e9900 */
[----:B--2---:R-:W-:Y:S01]  /*0390*/  FFMA R26, R25, R26, R24 ;  /* 0x0000001a191a7223 */ /* 0x004fe20000000018 */
[----:B------:R-:W-:-:S02]  /*03a0*/  IMAD.WIDE R24, R3, 0x4, R16 ;  /* 0x0000000403187825 */ /* 0x000fc400078e0210 */
[----:B------:R-:W2:Y:S04]  /*03b0*/  LDG.E.CONSTANT R16, desc[UR4][R4.64+0x8] ;  /* 0x0000080404107981 */ /* 0x000ea8000c1e9900 */
[----:B------:R-:W2:Y:S01]  /*03c0*/  LDG.E.CONSTANT R24, desc[UR4][R24.64] ;  /* 0x0000000418187981 */ /* 0x000ea2000c1e9900 */
[----:B---3--:R-:W-:Y:S01]  /*03d0*/  FFMA R14, R23, R14, R26 ;  /* 0x0000000e170e7223 */ /* 0x008fe2000000001a */
[----:B------:R-:W-:-:S03]  /*03e0*/  IADD3 R22, PT, PT, R22, 0x8, RZ ;  /* 0x0000000816167810 */ /* 0x000fc60007ffe0ff */
[----:B----4-:R-:W-:Y:S01]  /*03f0*/  FFMA R29, R29, R6, R14 ;  /* 0x000000061d1d7223 */ /* 0x010fe2000000000e */
[----:B------:R-:W-:-:S03]  /*0400*/  ISETP.NE.AND P1, PT, R22, RZ, PT ;  /* 0x000000ff1600720c */ /* 0x000fc60003f25270 */
[----:B-----5:R-:W-:Y:S01]  /*0410*/  FFMA R10, R28, R10, R29 ;  /* 0x0000000a1c0a7223 */ /* 0x020fe2000000001d */
[----:B------:R-:W-:-:S03]  /*0420*/  IADD3 R6, P2, PT, R4, 0x20, RZ ;  /* 0x0000002004067810 */ /* 0x000fc60007f5e0ff */
[----:B------:R-:W-:Y:S01]  /*0430*/  FFMA R8, R7, R8, R10 ;  /* 0x0000000807087223 */ /* 0x000fe2000000000a */
[----:B------:R-:W-:Y:S02]  /*0440*/  IADD3.X R7, PT, PT, RZ, R5, RZ, P2, !PT ;  /* 0x00000005ff077210 */ /* 0x000fe400017fe4ff */
[----:B------:R-:W-:Y:S01]  /*0450*/  LEA R18, R3, R18, 0x3 ;  /* 0x0000001203127211 */ /* 0x000fe200078e18ff */
[----:B------:R-:W-:-:S04]  /*0460*/  FFMA R9, R9, R12, R8 ;  /* 0x0000000c09097223 */ /* 0x000fc80000000008 */
[----:B--2---:R-:W-:-:S04]  /*0470*/  FFMA R16, R16, R15, R9 ;  /* 0x0000000f10107223 */ /* 0x004fc80000000009 */
[----:B------:R-:W-:Y:S01]  /*0480*/  FFMA R24, R11, R24, R16 ;  /* 0x000000180b187223 */ /* 0x000fe20000000010 */
[----:B------:R-:W-:Y:S06]  /*0490*/  @P1 BRA `(.L_x_41) ;  /* 0xfffffffc005c1947 */ /* 0x000fec000383ffff */
.L_x_40:
[----:B------:R-:W-:Y:S05]  /*04a0*/  @!P0 BRA `(.L_x_39) ;  /* 0x0000000000fc8947 */ /* 0x000fea0003800000 */
[----:B------:R-:W-:Y:S02]  /*04b0*/  ISETP.GE.U32.AND P1, PT, R27, 0x4, PT ;  /* 0x000000041b00780c */ /* 0x000fe40003f26070 */
[----:B------:R-:W-:-:S04]  /*04c0*/  LOP3.LUT R16, R2, 0x3, RZ, 0xc0, !PT ;  /* 0x0000000302107812 */ /* 0x000fc800078ec0ff */
[----:B------:R-:W-:-:S07]  /*04d0*/  ISETP.NE.AND P0, PT, R16, RZ, PT ;  /* 0x000000ff1000720c */ /* 0x000fce0003f05270 */
[----:B------:R-:W-:Y:S06]  /*04e0*/  @!P1 BRA `(.L_x_42) ;  /* 0x00000000006c9947 */ /* 0x000fec0003800000 */
[----:B------:R-:W0:Y:S01]  /*04f0*/  LDC.64 R6, c[0x0][0x388] ;  /* 0x0000e200ff067b82 */ /* 0x000e220000000a00 */
[----:B------:R-:W1:Y:S01]  /*0500*/  LDCU.64 UR6, c[0x0][0x380] ;  /* 0x00007000ff0677ac */ /* 0x000e620008000a00 */
[----:B------:R-:W-:Y:S01]  /*0510*/  IMAD R9, R21, R3, R0 ;  /* 0x0000000315097224 */ /* 0x000fe200078e0200 */
[CC--:B------:R-:W-:Y:S02]  /*0520*/  IADD3 R5, PT, PT, R20.reuse, R21.reuse, RZ ;  /* 0x0000001514057210 */ /* 0x0c0fe40007ffe0ff */
[----:B------:R-:W-:-:S03]  /*0530*/  IADD3 R10, P1, PT, R20, R21, RZ ;  /* 0x00000015140a7210 */ /* 0x000fc60007f3e0ff */
[----:B------:R-:W2:Y:S01]  /*0540*/  LDC.64 R14, c[0x0][0x380] ;  /* 0x0000e000ff0e7b82 */ /* 0x000ea20000000a00 */
[----:B0-----:R-:W-:-:S04]  /*0550*/  IMAD.WIDE R6, R9, 0x4, R6 ;  /* 0x0000000409067825 */ /* 0x001fc800078e0206 */
[----:B------:R-:W-:Y:S02]  /*0560*/  IMAD.WIDE R8, R3, 0x4, R6 ;  /* 0x0000000403087825 */ /* 0x000fe400078e0206 */
[----:B------:R-:W3:Y:S02]  /*0570*/  LDG.E.CONSTANT R6, desc[UR4][R6.64] ;  /* 0x0000000406067981 */ /* 0x000ee4000c1e9900 */
[----:B--2---:R-:W-:Y:S01]  /*0580*/  IMAD.WIDE.U32 R14, R5, 0x4, R14 ;  /* 0x00000004050e7825 */ /* 0x004fe200078e000e */
[----:B------:R-:W-:Y:S02]  /*0590*/  IADD3.X R5, PT, PT, RZ, RZ, RZ, P1, !PT ;  /* 0x000000ffff057210 */ /* 0x000fe40000ffe4ff */
[----:B-1----:R-:W-:-:S03]  /*05a0*/  LEA R4, P1, R10, UR6, 0x2 ;  /* 0x000000060a047c11 */ /* 0x002fc6000f8210ff */
[----:B------:R-:W3:Y:S01]  /*05b0*/  LDG.E.CONSTANT R15, desc[UR4][R14.64] ;  /* 0x000000040e0f7981 */ /* 0x000ee2000c1e9900 */
[----:B------:R-:W-:Y:S01]  /*05c0*/  LEA.HI.X R5, R10, UR7, R5, 0x2, P1 ;  /* 0x000000070a057c11 */ /* 0x000fe200088f1405 */
[C---:B------:R-:W-:Y:S02]  /*05d0*/  IMAD.WIDE R10, R3.reuse, 0x4, R8 ;  /* 0x00000004030a7825 */ /* 0x040fe400078e0208 */
[----:B------:R-:W2:Y:S04]  /*05e0*/  LDG.E.CONSTANT R8, desc[UR4][R8.64] ;  /* 0x0000000408087981 */ /* 0x000ea8000c1e9900 */
[----:B------:R-:W2:Y:S01]  /*05f0*/  LDG.E.CONSTANT R17, desc[UR4][R4.64+0x4] ;  /* 0x0000040404117981 */ /* 0x000ea2000c1e9900 */
[----:B------:R-:W-:-:S03]  /*0600*/  IMAD.WIDE R12, R3, 0x4, R10 ;  /* 0x00000004030c7825 */ /* 0x000fc600078e020a */
[----:B------:R-:W4:Y:S04]  /*0610*/  LDG.E.CONSTANT R22, desc[UR4][R10.64] ;  /* 0x000000040a167981 */ /* 0x000f28000c1e9900 */
[----:B------:R-:W4:Y:S04]  /*0620*/  LDG.E.CONSTANT R18, desc[UR4][R4.64+0x8] ;  /* 0x0000080404127981 */ /* 0x000f28000c1e9900 */
[----:B------:R-:W5:Y:S04]  /*0630*/  LDG.E.CONSTANT R26, desc[UR4][R4.64+0xc] ;  /* 0x00000c04041a7981 */ /* 0x000f68000c1e9900 */
[----:B------:R-:W5:Y:S01]  /*0640*/  LDG.E.CONSTANT R12, desc[UR4][R12.64] ;  /* 0x000000040c0c7981 */ /* 0x000f62000c1e9900 */
[----:B------:R-:W-:Y:S01]  /*0650*/  IADD3 R21, PT, PT, R21, 0x4, RZ ;  /* 0x0000000415157810 */ /* 0x000fe20007ffe0ff */
[----:B---3--:R-:W-:-:S04]  /*0660*/  FFMA R24, R15, R6, R24 ;  /* 0x000000060f187223 */ /* 0x008fc80000000018 */
[----:B--2---:R-:W-:-:S04]  /*0670*/  FFMA R17, R17, R8, R24 ;  /* 0x0000000811117223 */ /* 0x004fc80000000018 */
[----:B----4-:R-:W-:-:S04]  /*0680*/  FFMA R17, R18, R22, R17 ;  /* 0x0000001612117223 */ /* 0x010fc80000000011 */
[----:B-----5:R-:W-:-:S07]  /*0690*/  FFMA R24, R26, R12, R17 ;  /* 0x0000000c1a187223 */ /* 0x020fce0000000011 */
.L_x_42:
[----:B------:R-:W-:Y:S05]  /*06a0*/  @!P0 BRA `(.L_x_39) ;  /* 0x00000000007c8947 */ /* 0x000fea0003800000 */
[----:B------:R-:W-:Y:S01]  /*06b0*/  ISETP.NE.AND P1, PT, R16, 0x1, PT ;  /* 0x000000011000780c */ /* 0x000fe20003f25270 */
[----:B------:R-:W0:Y:S01]  /*06c0*/  LDC.64 R12, c[0x0][0x380] ;  /* 0x0000e000ff0c7b82 */ /* 0x000e220000000a00 */
[----:B------:R-:W-:-:S04]  /*06d0*/  LOP3.LUT R2, R2, 0x1, RZ, 0xc0, !PT ;  /* 0x0000000102027812 */ /* 0x000fc800078ec0ff */
[----:B------:R-:W-:-:S03]  /*06e0*/  ISETP.NE.U32.AND P0, PT, R2, 0x1, PT ;  /* 0x000000010200780c */ /* 0x000fc60003f05070 */
[----:B------:R-:W1:Y:S04]  /*06f0*/  LDC.64 R10, c[0x0][0x388] ;  /* 0x0000e200ff0a7b82 */ /* 0x000e680000000a00 */
[CC--:B------:R-:W-:Y:S02]  /*0700*/  @P1 IADD3 R15, PT, PT, R20.reuse, R21.reuse, RZ ;  /* 0x00000015140f1210 */ /* 0x0c0fe40007ffe0ff */
[----:B------:R-:W-:Y:S02]  /*0710*/  @P1 IADD3 R2, P2, PT, R20, R21, RZ ;  /* 0x0000001514021210 */ /* 0x000fe40007f5e0ff */
[----:B------:R-:W2:Y:S02]  /*0720*/  @P1 LDC.64 R4, c[0x0][0x380] ;  /* 0x0000e000ff041b82 */ /* 0x000ea40000000a00 */
[----:B------:R-:W-:-:S06]  /*0730*/  @P1 IADD3.X R14, PT, PT, RZ, RZ, RZ, P2, !PT ;  /* 0x000000ffff0e1210 */ /* 0x000fcc00017fe4ff */
[----:B------:R-:W3:Y:S01]  /*0740*/  LDC.64 R6, c[0x0][0x380] ;  /* 0x0000e000ff067b82 */ /* 0x000ee20000000a00 */
[----:B0-----:R-:W-:-:S04]  /*0750*/  @P1 IMAD.WIDE.U32 R12, R15, 0x4, R12 ;  /* 0x000000040f0c1825 */ /* 0x001fc800078e000c */
[C---:B------:R-:W-:Y:S01]  /*0760*/  @P1 IMAD R15, R21.reuse, R3, R0 ;  /* 0x00000003150f1224 */ /* 0x040fe200078e0200 */
[----:B------:R-:W-:Y:S01]  /*0770*/  @P1 IADD3 R21, PT, PT, R21, 0x2, RZ ;  /* 0x0000000215151810 */ /* 0x000fe20007ffe0ff */
[----:B------:R-:W4:Y:S01]  /*0780*/  @P1 LDG.E.CONSTANT R13, desc[UR4][R12.64] ;  /* 0x000000040c0d1981 */ /* 0x000f22000c1e9900 */
[----:B------:R-:W0:Y:S01]  /*0790*/  LDC.64 R8, c[0x0][0x388] ;  /* 0x0000e200ff087b82 */ /* 0x000e220000000a00 */
[----:B-1----:R-:W-:Y:S01]  /*07a0*/  @P1 IMAD.WIDE R10, R15, 0x4, R10 ;  /* 0x000000040f0a1825 */ /* 0x002fe200078e020a */
[----:B------:R-:W-:Y:S02]  /*07b0*/  @!P0 IADD3 R17, PT, PT, R20, R21, RZ ;  /* 0x0000001514118210 */ /* 0x000fe40007ffe0ff */
[----:B--2---:R-:W-:Y:S01]  /*07c0*/  @P1 LEA R4, P2, R2, R4, 0x2 ;  /* 0x0000000402041211 */ /* 0x004fe200078410ff */
[----:B------:R-:W-:-:S03]  /*07d0*/  @!P0 IMAD R21, R21, R3, R0 ;  /* 0x0000000315158224 */ /* 0x000fc600078e0200 */
[----:B------:R-:W-:Y:S01]  /*07e0*/  @P1 LEA.HI.X R5, R2, R5, R14, 0x2, P2 ;  /* 0x0000000502051211 */ /* 0x000fe200010f140e */
[----:B------:R-:W-:Y:S01]  /*07f0*/  @P1 IMAD.WIDE R14, R3, 0x4, R10 ;  /* 0x00000004030e1825 */ /* 0x000fe200078e020a */
[----:B------:R-:W4:Y:S03]  /*0800*/  @P1 LDG.E.CONSTANT R2, desc[UR4][R10.64] ;  /* 0x000000040a021981 */ /* 0x000f26000c1e9900 */
[----:B---3--:R-:W-:Y:S01]  /*0810*/  @!P0 IMAD.WIDE.U32 R6, R17, 0x4, R6 ;  /* 0x0000000411068825 */ /* 0x008fe200078e0006 */
[----:B------:R-:W2:Y:S04]  /*0820*/  @P1 LDG.E.CONSTANT R5, desc[UR4][R4.64+0x4] ;  /* 0x0000040404051981 */ /* 0x000ea8000c1e9900 */
[----:B------:R-:W2:Y:S01]  /*0830*/  @P1 LDG.E.CONSTANT R14, desc[UR4][R14.64] ;  /* 0x000000040e0e1981 */ /* 0x000ea2000c1e9900 */
[----:B0-----:R-:W-:-:S03]  /*0840*/  @!P0 IMAD.WIDE R8, R21, 0x4, R8 ;  /* 0x0000000415088825 */ /* 0x001fc600078e0208 */
[----:B------:R-:W3:Y:S04]  /*0850*/  @!P0 LDG.E.CONSTANT R7, desc[UR4][R6.64] ;  /* 0x0000000406078981 */ /* 0x000ee8000c1e9900 */
[----:B------:R-:W3:Y:S01]  /*0860*/  @!P0 LDG.E.CONSTANT R8, desc[UR4][R8.64] ;  /* 0x0000000408088981 */ /* 0x000ee2000c1e9900 */
[----:B----4-:R-:W-:-:S04]  /*0870*/  @P1 FFMA R2, R13, R2, R24 ;  /* 0x000000020d021223 */ /* 0x010fc80000000018 */
[----:B--2---:R-:W-:-:S04]  /*0880*/  @P1 FFMA R24, R5, R14, R2 ;  /* 0x0000000e05181223 */ /* 0x004fc80000000002 */
[----:B---3--:R-:W-:-:S07]  /*0890*/  @!P0 FFMA R24, R7, R8, R24 ;  /* 0x0000000807188223 */ /* 0x008fce0000000018 */
.L_x_39:
[----:B------:R-:W0:Y:S01]  /*08a0*/  LDC.64 R4, c[0x0][0x390] ;  /* 0x0000e400ff047b82 */ /* 0x000e220000000a00 */
[----:B------:R-:W-:-:S04]  /*08b0*/  IMAD R3, R19, R3, R0 ;  /* 0x0000000313037224 */ /* 0x000fc800078e0200 */
[----:B0-----:R-:W-:-:S05]  /*08c0*/  IMAD.WIDE R2, R3, 0x4, R4 ;  /* 0x0000000403027825 */ /* 0x001fca00078e0204 */
[----:B------:R-:W-:Y:S01]  /*08d0*/  STG.E desc[UR4][R2.64], R24 ;  /* 0x0000001802007986 */ /* 0x000fe2000c101904 */
[----:B------:R-:W-:Y:S05]  /*08e0*/  EXIT ;  /* 0x000000000000794d */ /* 0x000fea0003800000 */
.L_x_43:
        /* <DEDUP_REMOVED lines=9> */
.L_x_48:


//--------------------- .nv.shared._Z31gemm_kernel_shared_cache_simplePKfS0_Pfiii --------------------------
	.section	.nv.shared._Z31gemm_kernel_shared_cache_simplePKfS0_Pfiii,"aw",@nobits
	.sectionflags	@""
	.align	16
	.zero		1024


//--------------------- .nv.shared.reserved.0     --------------------------
	.section	.nv.shared.reserved.0,"aw",@nobits
	.weak		__nv_reservedSMEM_offset_0_alias
	.size		__nv_reservedSMEM_offset_0_alias, 0, 64
	.other		__nv_reservedSMEM_offset_0_alias,@"STO_CUDA_RESERVED_SHARED STV_DEFAULT"
__nv_reservedSMEM_offset_0_alias:
	.zero		0
	.zero		64


//--------------------- .nv.shared._Z34gemm_kernel_shared_cache_no_tilingPKfS0_Pfiii --------------------------
	.section	.nv.shared._Z34gemm_kernel_shared_cache_no_tilingPKfS0_Pfiii,"aw",@nobits
	.sectionflags	@""
	.align	16
.nv.shared._Z34gemm_kernel_shared_cache_no_tilingPKfS0_Pfiii:
	.zero		9216


//--------------------- .nv.shared._Z25gemm_kernel_shared_mem_32PKfS0_Pfiii --------------------------
	.section	.nv.shared._Z25gemm_kernel_shared_mem_32PKfS0_Pfiii,"aw",@nobits
	.sectionflags	@""
	.align	16
.nv.shared._Z25gemm_kernel_shared_mem_32PKfS0_Pfiii:
	.zero		9216


//--------------------- .nv.shared._Z25gemm_kernel_shared_mem_16PKfS0_Pfiii --------------------------
	.section	.nv.shared._Z25gemm_kernel_shared_mem_16PKfS0_Pfiii,"aw",@nobits
	.sectionflags	@""
	.align	16
.nv.shared._Z25gemm_kernel_shared_mem_16PKfS0_Pfiii:
	.zero		3072


//--------------------- .nv.shared._Z17gemm_kernel_basicPKfS0_Pfiii --------------------------
	.section	.nv.shared._Z17gemm_kernel_basicPKfS0_Pfiii,"aw",@nobits
	.sectionflags	@""
	.align	16
	.zero		1024


//--------------------- .nv.constant0._Z31gemm_kernel_shared_cache_simplePKfS0_Pfiii --------------------------
	.section	.nv.constant0._Z31gemm_kernel_shared_cache_simplePKfS0_Pfiii,"a",@progbits
	.sectionflags	@""
	.align	4
.nv.constant0._Z31gemm_kernel_shared_cache_simplePKfS0_Pfiii:
	.zero		932


//--------------------- .nv.constant0._Z34gemm_kernel_shared_cache_no_tilingPKfS0_Pfiii --------------------------
	.section	.nv.constant0._Z34gemm_kernel_shared_cache_no_tilingPKfS0_Pfiii,"a",@progbits
	.sectionflags	@""
	.align	4
.nv.constant0._Z34gemm_kernel_shared_cache_no_tilingPKfS0_Pfiii:
	.zero		932


//--------------------- .nv.constant0._Z25gemm_kernel_shared_mem_32PKfS0_Pfiii --------------------------
	.section	.nv.constant0._Z25gemm_kernel_shared_mem_32PKfS0_Pfiii,"a",@progbits
	.sectionflags	@""
	.align	4
.nv.constant0._Z25gemm_kernel_shared_mem_32PKfS0_Pfiii:
	.zero		932


//--------------------- .nv.constant0._Z25gemm_kernel_shared_mem_16PKfS0_Pfiii --------------------------
	.section	.nv.constant0._Z25gemm_kernel_shared_mem_16PKfS0_Pfiii,"a",@progbits
	.sectionflags	@""
	.align	4
.nv.constant0._Z25gemm_kernel_shared_mem_16PKfS0_Pfiii:
	.zero		932


//--------------------- .nv.constant0._Z17gemm_kernel_basicPKfS0_Pfiii --------------------------
	.section	.nv.constant0._Z17gemm_kernel_basicPKfS0_Pfiii,"a",@progbits
	.sectionflags	@""
	.align	4
.nv.constant0._Z17gemm_kernel_basicPKfS0_Pfiii:
	.zero		932


//--------------------- SYMBOLS --------------------------

	.type		.nv.reservedSmem.offset0,@object
	.size		.nv.reservedSmem.offset0,0x4
	.type		.nv.reservedSmem.cap,@object
	.size		.nv.reservedSmem.cap,0x4
